	.headerflags	@"EF_CUDA_TEXMODE_UNIFIED EF_CUDA_64BIT_ADDRESS EF_CUDA_ACCELERATORS EF_CUDA_SM90 EF_CUDA_VIRTUAL_SM(EF_CUDA_SM90)"
	.elftype	@"ET_EXEC"


//--------------------- .nv.info                  --------------------------
	.section	.nv.info,"",@"SHT_CUDA_INFO"
	.align	4


	//----- nvinfo : EIATTR_REGCOUNT
	.align		4
        /*0000*/ 	.byte	0x04, 0x2f
        /*0002*/ 	.short	(.L_1 - .L_0)
	.align		4
.L_0:
        /*0004*/ 	.word	index@(triton_mm)
        /*0008*/ 	.word	0x00000050


	//----- nvinfo : EIATTR_MIN_STACK_SIZE
	.align		4
.L_1:
        /*000c*/ 	.byte	0x04, 0x12
        /*000e*/ 	.short	(.L_3 - .L_2)
	.align		4
.L_2:
        /*0010*/ 	.word	index@(triton_mm)
        /*0014*/ 	.word	0x00000000


	//----- nvinfo : EIATTR_FRAME_SIZE
	.align		4
.L_3:
        /*0018*/ 	.byte	0x04, 0x11
        /*001a*/ 	.short	(.L_5 - .L_4)
	.align		4
.L_4:
        /*001c*/ 	.word	index@(triton_mm)
        /*0020*/ 	.word	0x00000000


	//----- nvinfo : EIATTR_MIN_STACK_SIZE
	.align		4
.L_5:
        /*0024*/ 	.byte	0x04, 0x12
        /*0026*/ 	.short	(.L_7 - .L_6)
	.align		4
.L_6:
        /*0028*/ 	.word	index@(triton_mm)
        /*002c*/ 	.word	0x00000000
.L_7:


//--------------------- .nv.info.triton_mm        --------------------------
	.section	.nv.info.triton_mm,"",@"SHT_CUDA_INFO"
	.sectionflags	@""
	.align	4


	//----- nvinfo : EIATTR_CUDA_API_VERSION
	.align		4
        /*0000*/ 	.byte	0x04, 0x37
        /*0002*/ 	.short	(.L_9 - .L_8)
.L_8:
        /*0004*/ 	.word	0x0000007c


	//----- nvinfo : EIATTR_KPARAM_INFO
	.align		4
.L_9:
        /*0008*/ 	.byte	0x04, 0x17
        /*000a*/ 	.short	(.L_11 - .L_10)
.L_10:
        /*000c*/ 	.word	0x00000000
        /*0010*/ 	.short	0x0004
        /*0012*/ 	.short	0x0020
        /*0014*/ 	.byte	0x00, 0xf0, 0x11, 0x00


	//----- nvinfo : EIATTR_KPARAM_INFO
	.align		4
.L_11:
        /*0018*/ 	.byte	0x04, 0x17
        /*001a*/ 	.short	(.L_13 - .L_12)
.L_12:
        /*001c*/ 	.word	0x00000000
        /*0020*/ 	.short	0x0003
        /*0022*/ 	.short	0x0018
        /*0024*/ 	.byte	0x00, 0xf0, 0x21, 0x00


	//----- nvinfo : EIATTR_KPARAM_INFO
	.align		4
.L_13:
        /*0028*/ 	.byte	0x04, 0x17
        /*002a*/ 	.short	(.L_15 - .L_14)
.L_14:
        /*002c*/ 	.word	0x00000000
        /*0030*/ 	.short	0x0002
        /*0032*/ 	.short	0x0010
        /*0034*/ 	.byte	0x00, 0xf0, 0x21, 0x00


	//----- nvinfo : EIATTR_KPARAM_INFO
	.align		4
.L_15:
        /*0038*/ 	.byte	0x04, 0x17
        /*003a*/ 	.short	(.L_17 - .L_16)
.L_16:
        /*003c*/ 	.word	0x00000000
        /*0040*/ 	.short	0x0001
        /*0042*/ 	.short	0x0008
        /*0044*/ 	.byte	0x00, 0xf0, 0x21, 0x00


	//----- nvinfo : EIATTR_KPARAM_INFO
	.align		4
.L_17:
        /*0048*/ 	.byte	0x04, 0x17
        /*004a*/ 	.short	(.L_19 - .L_18)
.L_18:
        /*004c*/ 	.word	0x00000000
        /*0050*/ 	.short	0x0000
        /*0052*/ 	.short	0x0000
        /*0054*/ 	.byte	0x00, 0xf0, 0x21, 0x00


	//----- nvinfo : EIATTR_SPARSE_MMA_MASK
	.align		4
.L_19:
        /*0058*/ 	.byte	0x03, 0x50
        /*005a*/ 	.short	0x0000


	//----- nvinfo : EIATTR_MAXREG_COUNT
	.align		4
        /*005c*/ 	.byte	0x03, 0x1b
        /*005e*/ 	.short	0x00ff


	//----- nvinfo : EIATTR_COOP_GROUP_MASK_REGIDS
	.align		4
        /*0060*/ 	.byte	0x04, 0x29
        /*0062*/ 	.short	(.L_21 - .L_20)


	//   ....[0]....
.L_20:
        /*0064*/ 	.word	0xffffffff


	//----- nvinfo : EIATTR_COOP_GROUP_INSTR_OFFSETS
	.align		4
.L_21:
        /*0068*/ 	.byte	0x04, 0x28
        /*006a*/ 	.short	(.L_23 - .L_22)


	//   ....[0]....
.L_22:
        /*006c*/ 	.word	0x00001a80


	//----- nvinfo : EIATTR_EXIT_INSTR_OFFSETS
	.align		4
.L_23:
        /*0070*/ 	.byte	0x04, 0x1c
        /*0072*/ 	.short	(.L_25 - .L_24)


	//   ....[0]....
.L_24:
        /*0074*/ 	.word	0x00000040


	//   ....[1]....
        /*0078*/ 	.word	0x000028f0


	//   ....[2]....
        /*007c*/ 	.word	0x00002910


	//----- nvinfo : EIATTR_MAX_THREADS
	.align		4
.L_25:
        /*0080*/ 	.byte	0x04, 0x05
        /*0082*/ 	.short	(.L_27 - .L_26)
.L_26:
        /*0084*/ 	.word	0x00000080
        /*0088*/ 	.word	0x00000001
        /*008c*/ 	.word	0x00000001


	//----- nvinfo : EIATTR_CBANK_PARAM_SIZE
	.align		4
.L_27:
        /*0090*/ 	.byte	0x03, 0x19
        /*0092*/ 	.short	0x0024


	//----- nvinfo : EIATTR_PARAM_CBANK
	.align		4
        /*0094*/ 	.byte	0x04, 0x0a
        /*0096*/ 	.short	(.L_29 - .L_28)
	.align		4
.L_28:
        /*0098*/ 	.word	index@(.nv.constant0.triton_mm)
        /*009c*/ 	.short	0x0210
        /*009e*/ 	.short	0x0024


	//----- nvinfo : EIATTR_SW_WAR
	.align		4
.L_29:
        /*00a0*/ 	.byte	0x04, 0x36
        /*00a2*/ 	.short	(.L_31 - .L_30)
.L_30:
        /*00a4*/ 	.word	0x00000008
.L_31:


//--------------------- .nv.callgraph             --------------------------
	.section	.nv.callgraph,"",@"SHT_CUDA_CALLGRAPH"
	.align	4
	.sectionentsize	8
	.align		4
        /*0000*/ 	.word	0x00000000
	.align		4
        /*0004*/ 	.word	0xffffffff
	.align		4
        /*0008*/ 	.word	0x00000000
	.align		4
        /*000c*/ 	.word	0xfffffffe
	.align		4
        /*0010*/ 	.word	0x00000000
	.align		4
        /*0014*/ 	.word	0xfffffffd
	.align		4
        /*0018*/ 	.word	0x00000000
	.align		4
        /*001c*/ 	.word	0xfffffffc


//--------------------- .text.triton_mm           --------------------------
	.section	.text.triton_mm,"ax",@progbits
	.sectionflags	@"SHF_BARRIERS=1"
	.align	128
        .global         triton_mm
        .type           triton_mm,@function
        .size           triton_mm,(.L_x_2 - triton_mm)
        .other          triton_mm,@"STO_CUDA_ENTRY STV_DEFAULT"
triton_mm:
.text.triton_mm:
[----:B------:R-:W1:Y:S02]  /*0000*/  LDC R1, c[0x0][0x28] ;  /* 0x00000a00ff017b82 */ /* 0x000e640000000800 */
[----:B------:R-:W2:Y:S02]  /*0010*/  LDC R0, c[0x0][0x230] ;  /* 0x00008c00ff007b82 */ /* 0x000ea40000000800 */
[----:B--2---:R-:W-:-:S05]  /*0020*/  IMAD R2, R0, 0xc00, RZ ;  /* 0x00000c0000027824 */ /* 0x004fca00078e02ff */
[----:B------:R-:W-:-:S13]  /*0030*/  ISETP.NE.AND P0, PT, R2, RZ, PT ;  /* 0x000000ff0200720c */ /* 0x000fda0003f05270 */
[----:B------:R-:W-:Y:S05]  /*0040*/  @!P0 EXIT ;  /* 0x000000000000894d */ /* 0x000fea0003800000 */
[----:B------:R-:W2:Y:S01]  /*0050*/  S2R R6, SR_CTAID.X ;  /* 0x0000000000067919 */ /* 0x000ea20000002500 */
[----:B------:R-:W-:Y:S01]  /*0060*/  VIADD R2, R0, 0x3f ;  /* 0x0000003f00027836 */ /* 0x000fe20000000000 */
[----:B------:R-:W-:Y:S01]  /*0070*/  IABS R16, R0 ;  /* 0x0000000000107213 */ /* 0x000fe20000000000 */
[----:B------:R-:W3:Y:S01]  /*0080*/  S2UR UR4, SR_CgaCtaId ;  /* 0x00000000000479c3 */ /* 0x000ee20000008800 */
[----:B------:R-:W4:Y:S01]  /*0090*/  S2R R72, SR_TID.X ;  /* 0x0000000000487919 */ /* 0x000f220000002100 */
[----:B------:R-:W-:Y:S01]  /*00a0*/  UMOV UR10, 0x400 ;  /* 0x00000400000a7882 */ /* 0x000fe20000000000 */
[----:B------:R-:W-:Y:S01]  /*00b0*/  SHF.R.S32.HI R3, RZ, 0x1f, R2 ;  /* 0x0000001fff037819 */ /* 0x000fe20000011402 */
[----:B------:R-:W-:Y:S01]  /*00c0*/  ULDC.64 UR14, c[0x0][0x208] ;  /* 0x00008200000e7ab9 */ /* 0x000fe20000000a00 */
[----:B------:R-:W-:Y:S01]  /*00d0*/  IMAD.MOV.U32 R74, RZ, RZ, -0x80 ;  /* 0xffffff80ff4a7424 */ /* 0x000fe200078e00ff */
[----:B------:R-:W-:Y:S01]  /*00e0*/  UMOV UR12, 0x3 ;  /* 0x00000003000c7882 */ /* 0x000fe20000000000 */
[----:B------:R-:W-:Y:S01]  /*00f0*/  LEA.HI R3, R3, R2, RZ, 0x6 ;  /* 0x0000000203037211 */ /* 0x000fe200078f30ff */
[----:B------:R-:W5:Y:S01]  /*0100*/  LDC.64 R62, c[0x0][0x218] ;  /* 0x00008600ff3e7b82 */ /* 0x000f620000000a00 */
[----:B------:R-:W-:Y:S01]  /*0110*/  UMOV UR11, 0xffffffff ;  /* 0xffffffff000b7882 */ /* 0x000fe20000000000 */
[----:B------:R-:W-:Y:S01]  /*0120*/  UMOV UR6, URZ ;  /* 0x0000003f00067c82 */ /* 0x000fe20008000000 */
[----:B------:R-:W-:-:S05]  /*0130*/  UMOV UR7, URZ ;  /* 0x0000003f00077c82 */ /* 0x000fca0008000000 */
[----:B------:R-:W5:Y:S01]  /*0140*/  LDC.64 R70, c[0x0][0x220] ;  /* 0x00008800ff467b82 */ /* 0x000f620000000a00 */
[----:B---3--:R-:W-:-:S04]  /*0150*/  UPRMT UR10, UR4, 0x654, UR10 ;  /* 0x00000654040a7896 */ /* 0x008fc8000800000a */
[----:B------:R-:W-:Y:S01]  /*0160*/  UIADD3 UR13, UR10, 0x14000, URZ ;  /* 0x000140000a0d7890 */ /* 0x000fe2000fffe03f */
[C---:B--2---:R-:W-:Y:S01]  /*0170*/  IMAD.HI R4, R6.reuse, 0x2aaaaaab, RZ ;  /* 0x2aaaaaab06047827 */ /* 0x044fe200078e02ff */
[----:B------:R-:W-:Y:S02]  /*0180*/  ISETP.GE.AND P1, PT, R6, RZ, PT ;  /* 0x000000ff0600720c */ /* 0x000fe40003f26270 */
[----:B----4-:R-:W-:Y:S02]  /*0190*/  SHF.R.U32.HI R18, RZ, 0x4, R72 ;  /* 0x00000004ff127819 */ /* 0x010fe40000011648 */
[----:B------:R-:W-:Y:S02]  /*01a0*/  SHF.R.U32.HI R5, RZ, 0x1f, R4 ;  /* 0x0000001fff057819 */ /* 0x000fe40000011604 */
[----:B------:R-:W-:Y:S02]  /*01b0*/  SGXT.U32 R18, R18, 0x3 ;  /* 0x000000031212781a */ /* 0x000fe40000000000 */
[----:B------:R-:W-:-:S02]  /*01c0*/  LEA.HI.SX32 R5, R4, R5, 0x19 ;  /* 0x0000000504057211 */ /* 0x000fc400078fcaff */
[----:B------:R-:W-:Y:S01]  /*01d0*/  LOP3.LUT R49, R72, 0x8, RZ, 0xc0, !PT ;  /* 0x0000000848317812 */ /* 0x000fe200078ec0ff */
[C---:B------:R-:W-:Y:S01]  /*01e0*/  IMAD.SHL.U32 R21, R18.reuse, 0x8, RZ ;  /* 0x0000000812157824 */ /* 0x040fe200078e00ff */
[C---:B------:R-:W-:Y:S01]  /*01f0*/  LOP3.LUT R14, R18.reuse, 0x28, RZ, 0xfc, !PT ;  /* 0x00000028120e7812 */ /* 0x040fe200078efcff */
[----:B------:R-:W-:Y:S01]  /*0200*/  IMAD.SHL.U32 R8, R5, 0x8, RZ ;  /* 0x0000000805087824 */ /* 0x000fe200078e00ff */
[C---:B------:R-:W-:Y:S01]  /*0210*/  LOP3.LUT R15, R18.reuse, 0x30, RZ, 0xfc, !PT ;  /* 0x00000030120f7812 */ /* 0x040fe200078efcff */
[----:B------:R-:W-:Y:S01]  /*0220*/  IMAD.SHL.U32 R19, R49, 0x200, RZ ;  /* 0x0000020031137824 */ /* 0x000fe200078e00ff */
[C---:B------:R-:W-:Y:S01]  /*0230*/  LOP3.LUT R17, R18.reuse, 0x38, RZ, 0xfc, !PT ;  /* 0x0000003812117812 */ /* 0x040fe200078efcff */
[----:B------:R-:W-:Y:S01]  /*0240*/  IMAD.SHL.U32 R20, R18, 0x40, RZ ;  /* 0x0000004012147824 */ /* 0x000fe200078e00ff */
[----:B------:R-:W-:Y:S01]  /*0250*/  LEA.HI.SX32 R3, R3, -R8, 0x1a ;  /* 0x8000000803037211 */ /* 0x000fe200078fd2ff */
[----:B------:R-:W-:Y:S01]  /*0260*/  IMAD.SHL.U32 R25, R15, 0x40, RZ ;  /* 0x000000400f197824 */ /* 0x000fe200078e00ff */
[----:B------:R-:W-:Y:S01]  /*0270*/  SHF.R.U32.HI R58, RZ, 0x2, R72 ;  /* 0x00000002ff3a7819 */ /* 0x000fe20000011648 */
[----:B------:R-:W-:Y:S01]  /*0280*/  IMAD.SHL.U32 R17, R17, 0x40, RZ ;  /* 0x0000004011117824 */ /* 0x000fe200078e00ff */
[----:B------:R-:W-:-:S02]  /*0290*/  VIMNMX R7, R3, 0x8, PT ;  /* 0x0000000803077848 */ /* 0x000fc40003fe0100 */
[----:B------:R-:W-:Y:S02]  /*02a0*/  SGXT.U32 R58, R58, 0x5 ;  /* 0x000000053a3a781a */ /* 0x000fe40000000000 */
[-C--:B------:R-:W-:Y:S02]  /*02b0*/  IABS R27, R7.reuse ;  /* 0x00000007001b7213 */ /* 0x080fe40000000000 */
[-C--:B------:R-:W-:Y:S02]  /*02c0*/  IABS R11, R7.reuse ;  /* 0x00000007000b7213 */ /* 0x080fe40000000000 */
[----:B------:R-:W2:Y:S01]  /*02d0*/  I2F.RP R4, R27 ;  /* 0x0000001b00047306 */ /* 0x000ea20000209400 */
[----:B------:R-:W-:-:S07]  /*02e0*/  LOP3.LUT R15, RZ, R7, RZ, 0x33, !PT ;  /* 0x00000007ff0f7212 */ /* 0x000fce00078e33ff */
[----:B--2---:R-:W2:Y:S02]  /*02f0*/  MUFU.RCP R4, R4 ;  /* 0x0000000400047308 */ /* 0x004ea40000001000 */
[----:B--2---:R-:W-:Y:S01]  /*0300*/  VIADD R2, R4, 0xffffffe ;  /* 0x0ffffffe04027836 */ /* 0x004fe20000000000 */
[----:B------:R-:W-:-:S05]  /*0310*/  IABS R4, R6 ;  /* 0x0000000600047213 */ /* 0x000fca0000000000 */
[----:B------:R2:W3:Y:S02]  /*0320*/  F2I.FTZ.U32.TRUNC.NTZ R3, R2 ;  /* 0x0000000200037305 */ /* 0x0004e4000021f000 */
[----:B--2---:R-:W-:Y:S02]  /*0330*/  IMAD.MOV.U32 R2, RZ, RZ, RZ ;  /* 0x000000ffff027224 */ /* 0x004fe400078e00ff */
[----:B---3--:R-:W-:-:S04]  /*0340*/  IMAD.MOV R10, RZ, RZ, -R3 ;  /* 0x000000ffff0a7224 */ /* 0x008fc800078e0a03 */
[----:B------:R-:W-:Y:S02]  /*0350*/  IMAD R9, R10, R27, RZ ;  /* 0x0000001b0a097224 */ /* 0x000fe400078e02ff */
[----:B------:R-:W-:Y:S01]  /*0360*/  IMAD R10, R5, -0x300, R6 ;  /* 0xfffffd00050a7824 */ /* 0x000fe200078e0206 */
[C---:B------:R-:W-:Y:S01]  /*0370*/  LOP3.LUT R6, R18.reuse, 0x18, RZ, 0xfc, !PT ;  /* 0x0000001812067812 */ /* 0x040fe200078efcff */
[----:B------:R-:W-:Y:S02]  /*0380*/  IMAD.HI.U32 R3, R3, R9, R2 ;  /* 0x0000000903037227 */ /* 0x000fe400078e0002 */
[----:B------:R-:W2:Y:S01]  /*0390*/  I2F.RP R9, R16 ;  /* 0x0000001000097306 */ /* 0x000ea20000209400 */
[----:B------:R-:W-:Y:S01]  /*03a0*/  IABS R12, R10 ;  /* 0x0000000a000c7213 */ /* 0x000fe20000000000 */
[----:B------:R-:W-:Y:S01]  /*03b0*/  IMAD.MOV R5, RZ, RZ, -R11 ;  /* 0x000000ffff057224 */ /* 0x000fe200078e0a0b */
[----:B------:R-:W-:Y:S01]  /*03c0*/  LOP3.LUT R11, R18, 0x20, RZ, 0xfc, !PT ;  /* 0x00000020120b7812 */ /* 0x000fe200078efcff */
[----:B------:R-:W-:-:S04]  /*03d0*/  IMAD.HI.U32 R2, R3, R4, RZ ;  /* 0x0000000403027227 */ /* 0x000fc800078e00ff */
[-C--:B------:R-:W-:Y:S02]  /*03e0*/  IMAD R4, R2, R5.reuse, R4 ;  /* 0x0000000502047224 */ /* 0x080fe400078e0204 */
[----:B------:R-:W-:Y:S01]  /*03f0*/  IMAD.HI.U32 R13, R3, R12, RZ ;  /* 0x0000000c030d7227 */ /* 0x000fe200078e00ff */
[----:B------:R-:W-:Y:S02]  /*0400*/  LOP3.LUT R3, R18, 0x8, RZ, 0xfc, !PT ;  /* 0x0000000812037812 */ /* 0x000fe400078efcff */
[----:B------:R-:W-:Y:S01]  /*0410*/  ISETP.GT.U32.AND P0, PT, R27, R4, PT ;  /* 0x000000041b00720c */ /* 0x000fe20003f04070 */
[----:B------:R-:W-:Y:S01]  /*0420*/  IMAD.SHL.U32 R2, R72, 0x8, RZ ;  /* 0x0000000848027824 */ /* 0x000fe200078e00ff */
[----:B--2---:R-:W2:Y:S01]  /*0430*/  MUFU.RCP R9, R9 ;  /* 0x0000000900097308 */ /* 0x004ea20000001000 */
[----:B------:R-:W-:Y:S02]  /*0440*/  IMAD.SHL.U32 R3, R3, 0x40, RZ ;  /* 0x0000004003037824 */ /* 0x000fe400078e00ff */
[----:B------:R-:W-:Y:S01]  /*0450*/  IMAD.SHL.U32 R11, R11, 0x40, RZ ;  /* 0x000000400b0b7824 */ /* 0x000fe200078e00ff */
[----:B------:R-:W-:Y:S01]  /*0460*/  LOP3.LUT R22, R21, 0x38, R2, 0x78, !PT ;  /* 0x0000003815167812 */ /* 0x000fe200078e7802 */
[----:B------:R-:W-:Y:S01]  /*0470*/  IMAD.SHL.U32 R23, R6, 0x40, RZ ;  /* 0x0000004006177824 */ /* 0x000fe200078e00ff */
[----:B------:R-:W-:Y:S01]  /*0480*/  LOP3.LUT R46, R2, 0x38, RZ, 0xc0, !PT ;  /* 0x00000038022e7812 */ /* 0x000fe200078ec0ff */
[----:B------:R-:W-:Y:S01]  /*0490*/  IMAD.SHL.U32 R21, R14, 0x40, RZ ;  /* 0x000000400e157824 */ /* 0x000fe200078e00ff */
[----:B------:R-:W-:Y:S01]  /*04a0*/  LOP3.LUT R14, R3, R22, RZ, 0xfc, !PT ;  /* 0x00000016030e7212 */ /* 0x000fe200078efcff */
[----:B------:R-:W-:Y:S01]  /*04b0*/  IMAD R12, R13, R5, R12 ;  /* 0x000000050d0c7224 */ /* 0x000fe200078e020c */
[----:B------:R-:W-:Y:S01]  /*04c0*/  LOP3.LUT R3, R19, R11, R22, 0xfe, !PT ;  /* 0x0000000b13037212 */ /* 0x000fe200078efe16 */
[----:B------:R-:W-:Y:S01]  /*04d0*/  @!P0 IMAD.IADD R4, R4, 0x1, -R27 ;  /* 0x0000000104048824 */ /* 0x000fe200078e0a1b */
[----:B------:R-:W-:-:S02]  /*04e0*/  LOP3.LUT R5, R18, 0x10, RZ, 0xfc, !PT ;  /* 0x0000001012057812 */ /* 0x000fc400078efcff */
[----:B------:R-:W-:Y:S01]  /*04f0*/  ISETP.GT.U32.AND P2, PT, R27, R12, PT ;  /* 0x0000000c1b00720c */ /* 0x000fe20003f44070 */
[----:B--2---:R-:W-:Y:S01]  /*0500*/  VIADD R9, R9, 0xffffffe ;  /* 0x0ffffffe09097836 */ /* 0x004fe20000000000 */
[----:B------:R-:W-:Y:S01]  /*0510*/  ISETP.GT.U32.AND P0, PT, R27, R4, PT ;  /* 0x000000041b00720c */ /* 0x000fe20003f04070 */
[----:B------:R-:W-:Y:S01]  /*0520*/  IMAD.SHL.U32 R5, R5, 0x40, RZ ;  /* 0x0000004005057824 */ /* 0x000fe200078e00ff */
[----:B------:R-:W-:Y:S02]  /*0530*/  LOP3.LUT R20, R22, R20, RZ, 0xfc, !PT ;  /* 0x0000001416147212 */ /* 0x000fe400078efcff */
[-C--:B------:R-:W-:Y:S01]  /*0540*/  LOP3.LUT R26, R23, R22.reuse, RZ, 0xfc, !PT ;  /* 0x00000016171a7212 */ /* 0x080fe200078efcff */
[----:B------:R-:W2:Y:S01]  /*0550*/  F2I.FTZ.U32.TRUNC.NTZ R9, R9 ;  /* 0x0000000900097305 */ /* 0x000ea2000021f000 */
[----:B------:R-:W-:Y:S01]  /*0560*/  LOP3.LUT R24, R5, R22, RZ, 0xfc, !PT ;  /* 0x0000001605187212 */ /* 0x000fe200078efcff */
[C---:B------:R-:W-:Y:S01]  /*0570*/  IMAD.SHL.U32 R23, R49.reuse, 0x100, RZ ;  /* 0x0000010031177824 */ /* 0x040fe200078e00ff */
[----:B------:R-:W-:Y:S01]  /*0580*/  LOP3.LUT R5, R19, R25, R22, 0xfe, !PT ;  /* 0x0000001913057212 */ /* 0x000fe200078efe16 */
[----:B------:R-:W-:Y:S01]  /*0590*/  IMAD.SHL.U32 R49, R49, 0x8, RZ ;  /* 0x0000000831317824 */ /* 0x000fe200078e00ff */
[----:B------:R-:W-:Y:S01]  /*05a0*/  LEA R73, R3, UR10, 0x1 ;  /* 0x0000000a03497c11 */ /* 0x000fe2000f8e08ff */
[--C-:B------:R-:W-:Y:S01]  /*05b0*/  @!P2 IMAD.IADD R12, R12, 0x1, -R27.reuse ;  /* 0x000000010c0ca824 */ /* 0x100fe200078e0a1b */
[----:B------:R-:W-:Y:S01]  /*05c0*/  LEA R55, R5, UR10, 0x1 ;  /* 0x0000000a05377c11 */ /* 0x000fe2000f8e08ff */
[----:B------:R-:W-:Y:S01]  /*05d0*/  @!P0 IMAD.IADD R4, R4, 0x1, -R27 ;  /* 0x0000000104048824 */ /* 0x000fe200078e0a1b */
[----:B------:R-:W-:Y:S01]  /*05e0*/  ISETP.NE.AND P0, PT, R7, RZ, PT ;  /* 0x000000ff0700720c */ /* 0x000fe20003f05270 */
[----:B------:R-:W-:Y:S01]  /*05f0*/  @!P2 VIADD R13, R13, 0x1 ;  /* 0x000000010d0da836 */ /* 0x000fe20000000000 */
[----:B------:R-:W-:Y:S01]  /*0600*/  LOP3.LUT R7, R10, R7, RZ, 0x3c, !PT ;  /* 0x000000070a077212 */ /* 0x000fe200078e3cff */
[----:B------:R-:W-:Y:S01]  /*0610*/  IMAD.MOV.U32 R6, RZ, RZ, R4 ;  /* 0x000000ffff067224 */ /* 0x000fe200078e0004 */
[----:B------:R-:W-:Y:S01]  /*0620*/  LOP3.LUT R4, R19, R21, R22, 0xfe, !PT ;  /* 0x0000001513047212 */ /* 0x000fe200078efe16 */
[----:B--2---:R-:W-:Y:S01]  /*0630*/  IMAD.MOV R11, RZ, RZ, -R9 ;  /* 0x000000ffff0b7224 */ /* 0x004fe200078e0a09 */
[----:B------:R-:W-:Y:S01]  /*0640*/  ISETP.GE.AND P3, PT, R7, RZ, PT ;  /* 0x000000ff0700720c */ /* 0x000fe20003f66270 */
[----:B------:R-:W-:Y:S01]  /*0650*/  @!P1 IMAD.MOV R6, RZ, RZ, -R6 ;  /* 0x000000ffff069224 */ /* 0x000fe200078e0a06 */
[----:B------:R-:W-:Y:S01]  /*0660*/  ISETP.GE.U32.AND P1, PT, R12, R27, PT ;  /* 0x0000001b0c00720c */ /* 0x000fe20003f26070 */
[----:B------:R-:W-:Y:S01]  /*0670*/  IMAD.MOV.U32 R21, RZ, RZ, R11 ;  /* 0x000000ffff157224 */ /* 0x000fe200078e000b */
[----:B------:R-:W-:-:S02]  /*0680*/  LOP3.LUT R7, R20, R19, RZ, 0xfc, !PT ;  /* 0x0000001314077212 */ /* 0x000fc400078efcff */
[----:B------:R-:W-:Y:S01]  /*0690*/  SEL R11, R15, R6, !P0 ;  /* 0x000000060f0b7207 */ /* 0x000fe20004000000 */
[----:B------:R-:W-:Y:S01]  /*06a0*/  IMAD R21, R21, R16, RZ ;  /* 0x0000001015157224 */ /* 0x000fe200078e02ff */
[----:B------:R-:W-:Y:S02]  /*06b0*/  LOP3.LUT R6, R19, R17, R22, 0xfe, !PT ;  /* 0x0000001113067212 */ /* 0x000fe400078efe16 */
[----:B------:R-:W-:Y:S01]  /*06c0*/  LOP3.LUT R10, R26, R19, RZ, 0xfc, !PT ;  /* 0x000000131a0a7212 */ /* 0x000fe200078efcff */
[----:B------:R-:W-:Y:S01]  /*06d0*/  IMAD.IADD R11, R8, 0x1, R11 ;  /* 0x00000001080b7824 */ /* 0x000fe200078e020b */
[----:B------:R-:W-:Y:S01]  /*06e0*/  LOP3.LUT R12, R14, R23, RZ, 0xfc, !PT ;  /* 0x000000170e0c7212 */ /* 0x000fe200078efcff */
[----:B------:R-:W-:Y:S01]  /*06f0*/  IMAD.MOV.U32 R8, RZ, RZ, RZ ;  /* 0x000000ffff087224 */ /* 0x000fe200078e00ff */
[----:B------:R-:W-:Y:S01]  /*0700*/  LEA R59, R7, UR10, 0x1 ;  /* 0x0000000a073b7c11 */ /* 0x000fe2000f8e08ff */
[----:B------:R-:W-:Y:S01]  /*0710*/  IMAD.SHL.U32 R17, R11, 0x40, RZ ;  /* 0x000000400b117824 */ /* 0x000fe200078e00ff */
[----:B------:R-:W-:Y:S01]  /*0720*/  LEA R75, R10, UR10, 0x1 ;  /* 0x0000000a0a4b7c11 */ /* 0x000fe2000f8e08ff */
[----:B------:R-:W-:Y:S01]  /*0730*/  IMAD.HI.U32 R21, R9, R21, R8 ;  /* 0x0000001509157227 */ /* 0x000fe200078e0008 */
[----:B------:R-:W-:-:S02]  /*0740*/  LOP3.LUT R8, R14, R19, RZ, 0xfc, !PT ;  /* 0x000000130e087212 */ /* 0x000fc400078efcff */
[----:B------:R-:W-:Y:S01]  /*0750*/  LOP3.LUT R28, R17, R18, RZ, 0xfc, !PT ;  /* 0x00000012111c7212 */ /* 0x000fe200078efcff */
[----:B------:R-:W-:Y:S01]  /*0760*/  @P1 VIADD R13, R13, 0x1 ;  /* 0x000000010d0d1836 */ /* 0x000fe20000000000 */
[----:B------:R-:W-:Y:S02]  /*0770*/  LOP3.LUT R9, R24, R19, RZ, 0xfc, !PT ;  /* 0x0000001318097212 */ /* 0x000fe400078efcff */
[----:B------:R-:W-:Y:S02]  /*0780*/  IABS R11, R28 ;  /* 0x0000001c000b7213 */ /* 0x000fe40000000000 */
[----:B------:R-:W-:Y:S02]  /*0790*/  LOP3.LUT R30, R17, 0x8, R18, 0xfe, !PT ;  /* 0x00000008111e7812 */ /* 0x000fe400078efe12 */
[----:B------:R-:W-:Y:S01]  /*07a0*/  LOP3.LUT R32, R17, 0x10, R18, 0xfe, !PT ;  /* 0x0000001011207812 */ /* 0x000fe200078efe12 */
[----:B------:R-:W-:Y:S01]  /*07b0*/  IMAD.MOV.U32 R19, RZ, RZ, R11 ;  /* 0x000000ffff137224 */ /* 0x000fe200078e000b */
[----:B------:R-:W-:-:S02]  /*07c0*/  IABS R25, R30 ;  /* 0x0000001e00197213 */ /* 0x000fc40000000000 */
[----:B------:R-:W-:Y:S01]  /*07d0*/  LOP3.LUT R11, R20, R23, RZ, 0xfc, !PT ;  /* 0x00000017140b7212 */ /* 0x000fe200078efcff */
[C---:B------:R-:W-:Y:S01]  /*07e0*/  IMAD.HI.U32 R14, R21.reuse, R19, RZ ;  /* 0x00000013150e7227 */ /* 0x040fe200078e00ff */
[----:B------:R-:W-:Y:S02]  /*07f0*/  LOP3.LUT R34, R17, 0x18, R18, 0xfe, !PT ;  /* 0x0000001811227812 */ /* 0x000fe400078efe12 */
[----:B------:R-:W-:Y:S01]  /*0800*/  LOP3.LUT R36, R17, 0x28, R18, 0xfe, !PT ;  /* 0x0000002811247812 */ /* 0x000fe200078efe12 */
[----:B------:R-:W-:Y:S01]  /*0810*/  IMAD.MOV R22, RZ, RZ, -R14 ;  /* 0x000000ffff167224 */ /* 0x000fe200078e0a0e */
[-C--:B------:R-:W-:Y:S01]  /*0820*/  LOP3.LUT R14, R26, R23.reuse, RZ, 0xfc, !PT ;  /* 0x000000171a0e7212 */ /* 0x080fe200078efcff */
[----:B------:R-:W-:Y:S01]  /*0830*/  IMAD.MOV.U32 R20, RZ, RZ, R13 ;  /* 0x000000ffff147224 */ /* 0x000fe200078e000d */
[----:B------:R-:W-:Y:S01]  /*0840*/  LOP3.LUT R13, R24, R23, RZ, 0xfc, !PT ;  /* 0x00000017180d7212 */ /* 0x000fe200078efcff */
[----:B------:R-:W-:Y:S01]  /*0850*/  IMAD R23, R16, R22, R19 ;  /* 0x0000001610177224 */ /* 0x000fe200078e0213 */
[----:B------:R-:W-:Y:S01]  /*0860*/  IABS R24, R32 ;  /* 0x0000002000187213 */ /* 0x000fe20000000000 */
[----:B------:R-:W-:Y:S01]  /*0870*/  IMAD.HI.U32 R19, R21, R25, RZ ;  /* 0x0000001915137227 */ /* 0x000fe200078e00ff */
[----:B------:R-:W-:-:S02]  /*0880*/  IABS R26, R34 ;  /* 0x00000022001a7213 */ /* 0x000fc40000000000 */
[----:B------:R-:W-:Y:S01]  /*0890*/  IABS R31, R36 ;  /* 0x00000024001f7213 */ /* 0x000fe20000000000 */
[----:B------:R-:W-:Y:S01]  /*08a0*/  @!P3 IMAD.MOV R20, RZ, RZ, -R20 ;  /* 0x000000ffff14b224 */ /* 0x000fe200078e0a14 */
[C---:B------:R-:W-:Y:S01]  /*08b0*/  ISETP.GT.U32.AND P1, PT, R16.reuse, R23, PT ;  /* 0x000000171000720c */ /* 0x040fe20003f24070 */
[----:B------:R-:W-:Y:S01]  /*08c0*/  IMAD.MOV.U32 R22, RZ, RZ, R24 ;  /* 0x000000ffff167224 */ /* 0x000fe200078e0018 */
[----:B------:R-:W-:Y:S01]  /*08d0*/  LOP3.LUT R35, R17, 0x20, R18, 0xfe, !PT ;  /* 0x0000002011237812 */ /* 0x000fe200078efe12 */
[----:B------:R-:W-:Y:S01]  /*08e0*/  IMAD.MOV R19, RZ, RZ, -R19 ;  /* 0x000000ffff137224 */ /* 0x000fe200078e0a13 */
[----:B------:R-:W-:Y:S01]  /*08f0*/  SEL R15, R15, R20, !P0 ;  /* 0x000000140f0f7207 */ /* 0x000fe20004000000 */
[C---:B------:R-:W-:Y:S01]  /*0900*/  IMAD.HI.U32 R20, R21.reuse, R22, RZ ;  /* 0x0000001615147227 */ /* 0x040fe200078e00ff */
[----:B------:R-:W-:Y:S02]  /*0910*/  LOP3.LUT R37, R17, 0x30, R18, 0xfe, !PT ;  /* 0x0000003011257812 */ /* 0x000fe400078efe12 */
[----:B------:R-:W-:Y:S01]  /*0920*/  IABS R29, R35 ;  /* 0x00000023001d7213 */ /* 0x000fe20000000000 */
[----:B------:R-:W-:Y:S01]  /*0930*/  IMAD R25, R16, R19, R25 ;  /* 0x0000001310197224 */ /* 0x000fe200078e0219 */
[----:B------:R-:W-:Y:S01]  /*0940*/  LOP3.LUT R38, R17, 0x38, R18, 0xfe, !PT ;  /* 0x0000003811267812 */ /* 0x000fe200078efe12 */
[----:B------:R-:W-:Y:S01]  /*0950*/  IMAD.MOV R27, RZ, RZ, -R20 ;  /* 0x000000ffff1b7224 */ /* 0x000fe200078e0a14 */
[----:B------:R-:W-:Y:S01]  /*0960*/  ISETP.GE.AND P4, PT, R28, RZ, PT ;  /* 0x000000ff1c00720c */ /* 0x000fe20003f86270 */
[----:B------:R-:W-:Y:S01]  /*0970*/  IMAD.HI.U32 R20, R21, R26, RZ ;  /* 0x0000001a15147227 */ /* 0x000fe200078e00ff */
[----:B------:R-:W-:-:S02]  /*0980*/  ISETP.GT.U32.AND P2, PT, R16, R25, PT ;  /* 0x000000191000720c */ /* 0x000fc40003f44070 */
[----:B------:R-:W-:Y:S01]  /*0990*/  IABS R33, R38 ;  /* 0x0000002600217213 */ /* 0x000fe20000000000 */
[----:B------:R-:W-:Y:S01]  /*09a0*/  IMAD R19, R16, R27, R22 ;  /* 0x0000001b10137224 */ /* 0x000fe200078e0216 */
[----:B------:R-:W-:Y:S01]  /*09b0*/  LEA R56, R8, UR10, 0x1 ;  /* 0x0000000a08387c11 */ /* 0x000fe2000f8e08ff */
[----:B------:R-:W-:Y:S01]  /*09c0*/  IMAD.HI.U32 R24, R21, R31, RZ ;  /* 0x0000001f15187227 */ /* 0x000fe200078e00ff */
[----:B------:R-:W-:Y:S02]  /*09d0*/  LEA R54, R9, UR10, 0x1 ;  /* 0x0000000a09367c11 */ /* 0x000fe4000f8e08ff */
[----:B------:R-:W-:Y:S01]  /*09e0*/  ISETP.GT.U32.AND P5, PT, R16, R19, PT ;  /* 0x000000131000720c */ /* 0x000fe20003fa4070 */
[----:B------:R-:W-:Y:S01]  /*09f0*/  IMAD.MOV R27, RZ, RZ, -R20 ;  /* 0x000000ffff1b7224 */ /* 0x000fe200078e0a14 */
[----:B------:R-:W-:Y:S01]  /*0a00*/  IABS R20, R37 ;  /* 0x0000002500147213 */ /* 0x000fe20000000000 */
[----:B------:R-:W-:Y:S01]  /*0a10*/  IMAD.MOV R24, RZ, RZ, -R24 ;  /* 0x000000ffff187224 */ /* 0x000fe200078e0a18 */
[----:B------:R-:W-:Y:S01]  /*0a20*/  LEA R57, R4, UR10, 0x1 ;  /* 0x0000000a04397c11 */ /* 0x000fe2000f8e08ff */
[----:B------:R-:W-:Y:S01]  /*0a30*/  IMAD R27, R16, R27, R26 ;  /* 0x0000001b101b7224 */ /* 0x000fe200078e021a */
[----:B------:R-:W-:Y:S01]  /*0a40*/  LEA R53, R6, UR10, 0x1 ;  /* 0x0000000a06357c11 */ /* 0x000fe2000f8e08ff */
[C---:B------:R-:W-:Y:S01]  /*0a50*/  IMAD R31, R16.reuse, R24, R31 ;  /* 0x00000018101f7224 */ /* 0x040fe200078e021f */
[----:B------:R-:W-:Y:S01]  /*0a60*/  LEA R51, R11, UR10, 0x1 ;  /* 0x0000000a0b337c11 */ /* 0x000fe2000f8e08ff */
[----:B------:R-:W-:Y:S01]  /*0a70*/  @!P2 IMAD.IADD R25, R25, 0x1, -R16 ;  /* 0x000000011919a824 */ /* 0x000fe200078e0a10 */
[----:B------:R-:W-:Y:S01]  /*0a80*/  ISETP.GT.U32.AND P0, PT, R16, R27, PT ;  /* 0x0000001b1000720c */ /* 0x000fe20003f04070 */
[----:B------:R-:W-:Y:S01]  /*0a90*/  IMAD.HI.U32 R22, R21, R29, RZ ;  /* 0x0000001d15167227 */ /* 0x000fe200078e00ff */
[----:B------:R-:W-:-:S02]  /*0aa0*/  LEA R52, R12, UR10, 0x1 ;  /* 0x0000000a0c347c11 */ /* 0x000fc4000f8e08ff */
[C---:B------:R-:W-:Y:S01]  /*0ab0*/  ISETP.GT.U32.AND P2, PT, R16.reuse, R25, PT ;  /* 0x000000191000720c */ /* 0x040fe20003f44070 */
[----:B------:R-:W-:Y:S01]  /*0ac0*/  @!P1 IMAD.IADD R23, R23, 0x1, -R16 ;  /* 0x0000000117179824 */ /* 0x000fe200078e0a10 */
[C---:B------:R-:W-:Y:S01]  /*0ad0*/  ISETP.GT.U32.AND P1, PT, R16.reuse, R31, PT ;  /* 0x0000001f1000720c */ /* 0x040fe20003f24070 */
[----:B------:R-:W-:Y:S01]  /*0ae0*/  IMAD.MOV.U32 R24, RZ, RZ, R20 ;  /* 0x000000ffff187224 */ /* 0x000fe200078e0014 */
[----:B------:R-:W-:Y:S01]  /*0af0*/  LEA R50, R13, UR10, 0x1 ;  /* 0x0000000a0d327c11 */ /* 0x000fe2000f8e08ff */
[----:B------:R-:W-:Y:S01]  /*0b00*/  IMAD.MOV R22, RZ, RZ, -R22 ;  /* 0x000000ffff167224 */ /* 0x000fe200078e0a16 */
[----:B------:R-:W-:Y:S01]  /*0b10*/  ISETP.GT.U32.AND P6, PT, R16, R23, PT ;  /* 0x000000171000720c */ /* 0x000fe20003fc4070 */
[----:B------:R-:W-:Y:S01]  /*0b20*/  @!P5 IMAD.IADD R19, R19, 0x1, -R16 ;  /* 0x000000011313d824 */ /* 0x000fe200078e0a10 */
[----:B------:R-:W-:Y:S01]  /*0b30*/  ISETP.GE.AND P5, PT, R30, RZ, PT ;  /* 0x000000ff1e00720c */ /* 0x000fe20003fa6270 */
[----:B------:R-:W-:Y:S01]  /*0b40*/  IMAD.HI.U32 R20, R21, R24, RZ ;  /* 0x0000001815147227 */ /* 0x000fe200078e00ff */
[----:B------:R-:W-:-:S02]  /*0b50*/  LEA R77, R14, UR10, 0x1 ;  /* 0x0000000a0e4d7c11 */ /* 0x000fc4000f8e08ff */
[----:B------:R-:W-:Y:S01]  /*0b60*/  LOP3.LUT R17, R58, R17, RZ, 0xfc, !PT ;  /* 0x000000113a117212 */ /* 0x000fe200078efcff */
[----:B------:R-:W-:Y:S02]  /*0b70*/  IMAD R29, R16, R22, R29 ;  /* 0x00000016101d7224 */ /* 0x000fe400078e021d */
[----:B------:R-:W-:-:S03]  /*0b80*/  IMAD.HI.U32 R22, R21, R33, RZ ;  /* 0x0000002115167227 */ /* 0x000fc600078e00ff */
[----:B------:R-:W-:Y:S01]  /*0b90*/  ISETP.GT.U32.AND P3, PT, R16, R29, PT ;  /* 0x0000001d1000720c */ /* 0x000fe20003f64070 */
[----:B------:R-:W-:Y:S02]  /*0ba0*/  IMAD.MOV R21, RZ, RZ, -R20 ;  /* 0x000000ffff157224 */ /* 0x000fe400078e0a14 */
[----:B------:R-:W-:Y:S01]  /*0bb0*/  @!P0 IMAD.IADD R27, R27, 0x1, -R16 ;  /* 0x000000011b1b8824 */ /* 0x000fe200078e0a10 */
[----:B------:R-:W-:Y:S01]  /*0bc0*/  ISETP.GE.AND P0, PT, R32, RZ, PT ;  /* 0x000000ff2000720c */ /* 0x000fe20003f06270 */
[C---:B------:R-:W-:Y:S02]  /*0bd0*/  IMAD R21, R16.reuse, R21, R24 ;  /* 0x0000001510157224 */ /* 0x040fe400078e0218 */
[--C-:B------:R-:W-:Y:S01]  /*0be0*/  @!P1 IMAD.IADD R31, R31, 0x1, -R16.reuse ;  /* 0x000000011f1f9824 */ /* 0x100fe200078e0a10 */
[----:B------:R-:W-:Y:S01]  /*0bf0*/  ISETP.GT.U32.AND P1, PT, R16, R27, PT ;  /* 0x0000001b1000720c */ /* 0x000fe20003f24070 */
[----:B------:R-:W-:Y:S02]  /*0c00*/  @!P2 IMAD.IADD R25, R25, 0x1, -R16 ;  /* 0x000000011919a824 */ /* 0x000fe400078e0a10 */
[----:B------:R-:W-:-:S02]  /*0c10*/  IMAD.MOV R22, RZ, RZ, -R22 ;  /* 0x000000ffff167224 */ /* 0x000fc400078e0a16 */
[----:B------:R-:W-:Y:S01]  /*0c20*/  @!P5 IMAD.MOV R25, RZ, RZ, -R25 ;  /* 0x000000ffff19d224 */ /* 0x000fe200078e0a19 */
[C---:B------:R-:W-:Y:S01]  /*0c30*/  ISETP.GT.U32.AND P5, PT, R16.reuse, R21, PT ;  /* 0x000000151000720c */ /* 0x040fe20003fa4070 */
[C---:B------:R-:W-:Y:S02]  /*0c40*/  IMAD R33, R16.reuse, R22, R33 ;  /* 0x0000001610217224 */ /* 0x040fe400078e0221 */
[--C-:B------:R-:W-:Y:S01]  /*0c50*/  @!P3 IMAD.IADD R29, R29, 0x1, -R16.reuse ;  /* 0x000000011d1db824 */ /* 0x100fe200078e0a10 */
[C---:B------:R-:W-:Y:S01]  /*0c60*/  ISETP.GT.U32.AND P3, PT, R16.reuse, R31, PT ;  /* 0x0000001f1000720c */ /* 0x040fe20003f64070 */
[--C-:B------:R-:W-:Y:S01]  /*0c70*/  @!P6 IMAD.IADD R23, R23, 0x1, -R16.reuse ;  /* 0x000000011717e824 */ /* 0x100fe200078e0a10 */
[C---:B------:R-:W-:Y:S01]  /*0c80*/  ISETP.GT.U32.AND P6, PT, R16.reuse, R19, PT ;  /* 0x000000131000720c */ /* 0x040fe20003fc4070 */
[--C-:B------:R-:W-:Y:S01]  /*0c90*/  @!P1 IMAD.IADD R27, R27, 0x1, -R16.reuse ;  /* 0x000000011b1b9824 */ /* 0x100fe200078e0a10 */
[C---:B------:R-:W-:Y:S01]  /*0ca0*/  ISETP.GT.U32.AND P1, PT, R16.reuse, R33, PT ;  /* 0x000000211000720c */ /* 0x040fe20003f24070 */
[----:B------:R-:W-:Y:S01]  /*0cb0*/  IMAD.SHL.U32 R15, R15, 0x20, RZ ;  /* 0x000000200f0f7824 */ /* 0x000fe200078e00ff */
[----:B------:R-:W-:Y:S01]  /*0cc0*/  ISETP.GT.U32.AND P2, PT, R16, R29, PT ;  /* 0x0000001d1000720c */ /* 0x000fe20003f44070 */
[----:B------:R-:W-:Y:S01]  /*0cd0*/  @!P4 IMAD.MOV R23, RZ, RZ, -R23 ;  /* 0x000000ffff17c224 */ /* 0x000fe200078e0a17 */
[----:B------:R-:W-:Y:S01]  /*0ce0*/  ISETP.GE.AND P4, PT, R34, RZ, PT ;  /* 0x000000ff2200720c */ /* 0x000fe20003f86270 */
[----:B------:R-:W-:Y:S01]  /*0cf0*/  @!P5 IMAD.IADD R21, R21, 0x1, -R16 ;  /* 0x000000011515d824 */ /* 0x000fe200078e0a10 */
[----:B------:R-:W-:-:S02]  /*0d00*/  LOP3.LUT R32, R15, 0x18, R18, 0xfe, !PT ;  /* 0x000000180f207812 */ /* 0x000fc400078efe12 */
[----:B------:R-:W-:Y:S01]  /*0d10*/  LOP3.LUT R26, R15, R18, RZ, 0xfc, !PT ;  /* 0x000000120f1a7212 */ /* 0x000fe200078efcff */
[--C-:B------:R-:W-:Y:S01]  /*0d20*/  @!P3 IMAD.IADD R31, R31, 0x1, -R16.reuse ;  /* 0x000000011f1fb824 */ /* 0x100fe200078e0a10 */
[----:B------:R-:W-:Y:S01]  /*0d30*/  ISETP.GT.U32.AND P5, PT, R16, R21, PT ;  /* 0x000000151000720c */ /* 0x000fe20003fa4070 */
[--C-:B------:R-:W-:Y:S01]  /*0d40*/  @!P6 IMAD.IADD R19, R19, 0x1, -R16.reuse ;  /* 0x000000011313e824 */ /* 0x100fe200078e0a10 */
[----:B------:R-:W-:Y:S01]  /*0d50*/  ISETP.GE.AND P6, PT, R35, RZ, PT ;  /* 0x000000ff2300720c */ /* 0x000fe20003fc6270 */
[--C-:B------:R-:W-:Y:S01]  /*0d60*/  @!P1 IMAD.IADD R33, R33, 0x1, -R16.reuse ;  /* 0x0000000121219824 */ /* 0x100fe200078e0a10 */
[----:B------:R-:W-:Y:S01]  /*0d70*/  ISETP.GE.AND P3, PT, R37, RZ, PT ;  /* 0x000000ff2500720c */ /* 0x000fe20003f66270 */
[----:B------:R-:W-:Y:S01]  /*0d80*/  @!P2 IMAD.IADD R29, R29, 0x1, -R16 ;  /* 0x000000011d1da824 */ /* 0x000fe200078e0a10 */
[----:B------:R-:W-:Y:S01]  /*0d90*/  ISETP.GE.AND P2, PT, R36, RZ, PT ;  /* 0x000000ff2400720c */ /* 0x000fe20003f46270 */
[----:B------:R-:W-:Y:S01]  /*0da0*/  IMAD.HI R24, R32, 0x2aaaaaab, RZ ;  /* 0x2aaaaaab20187827 */ /* 0x000fe200078e02ff */
[----:B------:R-:W-:-:S02]  /*0db0*/  ISETP.GT.U32.AND P1, PT, R16, R33, PT ;  /* 0x000000211000720c */ /* 0x000fc40003f24070 */
[----:B------:R-:W-:Y:S01]  /*0dc0*/  LOP3.LUT R28, R15, 0x8, R18, 0xfe, !PT ;  /* 0x000000080f1c7812 */ /* 0x000fe200078efe12 */
[----:B------:R-:W-:Y:S01]  /*0dd0*/  @!P0 IMAD.MOV R19, RZ, RZ, -R19 ;  /* 0x000000ffff138224 */ /* 0x000fe200078e0a13 */
[----:B------:R-:W-:Y:S01]  /*0de0*/  LOP3.LUT R30, R15, 0x10, R18, 0xfe, !PT ;  /* 0x000000100f1e7812 */ /* 0x000fe200078efe12 */
[----:B------:R-:W-:Y:S01]  /*0df0*/  @!P5 IMAD.IADD R21, R21, 0x1, -R16 ;  /* 0x000000011515d824 */ /* 0x000fe200078e0a10 */
[----:B------:R-:W-:Y:S01]  /*0e00*/  ISETP.GE.AND P5, PT, R38, RZ, PT ;  /* 0x000000ff2600720c */ /* 0x000fe20003fa6270 */
[----:B------:R-:W-:Y:S01]  /*0e10*/  IMAD.HI R18, R26, 0x2aaaaaab, RZ ;  /* 0x2aaaaaab1a127827 */ /* 0x000fe200078e02ff */
[----:B------:R-:W-:-:S03]  /*0e20*/  SHF.R.U32.HI R41, RZ, 0x1f, R24 ;  /* 0x0000001fff297819 */ /* 0x000fc60000011618 */
[----:B------:R-:W-:Y:S01]  /*0e30*/  IMAD.HI R20, R28, 0x2aaaaaab, RZ ;  /* 0x2aaaaaab1c147827 */ /* 0x000fe200078e02ff */
[----:B------:R-:W-:Y:S02]  /*0e40*/  SHF.R.U32.HI R35, RZ, 0x1f, R18 ;  /* 0x0000001fff237819 */ /* 0x000fe40000011612 */
[----:B------:R-:W-:Y:S01]  /*0e50*/  LEA.HI R41, R24, R41, RZ, 0x17 ;  /* 0x0000002918297211 */ /* 0x000fe200078fb8ff */
[----:B------:R-:W-:Y:S01]  /*0e60*/  IMAD.HI R22, R30, 0x2aaaaaab, RZ ;  /* 0x2aaaaaab1e167827 */ /* 0x000fe200078e02ff */
[----:B------:R-:W-:Y:S02]  /*0e70*/  SHF.R.U32.HI R37, RZ, 0x1f, R20 ;  /* 0x0000001fff257819 */ /* 0x000fe40000011614 */
[----:B------:R-:W-:Y:S01]  /*0e80*/  LEA.HI R35, R18, R35, RZ, 0x17 ;  /* 0x0000002312237211 */ /* 0x000fe200078fb8ff */
[----:B------:R-:W-:Y:S01]  /*0e90*/  @!P1 IMAD.IADD R33, R33, 0x1, -R16 ;  /* 0x0000000121219824 */ /* 0x000fe200078e0a10 */
[----:B------:R-:W-:Y:S01]  /*0ea0*/  SHF.R.U32.HI R39, RZ, 0x1f, R22 ;  /* 0x0000001fff277819 */ /* 0x000fe20000011616 */
[----:B------:R-:W-:Y:S01]  /*0eb0*/  @!P4 IMAD.MOV R27, RZ, RZ, -R27 ;  /* 0x000000ffff1bc224 */ /* 0x000fe200078e0a1b */
[----:B------:R-:W-:Y:S01]  /*0ec0*/  ISETP.NE.AND P1, PT, R0, RZ, PT ;  /* 0x000000ff0000720c */ /* 0x000fe20003f25270 */
[----:B------:R-:W-:Y:S01]  /*0ed0*/  @!P6 IMAD.MOV R29, RZ, RZ, -R29 ;  /* 0x000000ffff1de224 */ /* 0x000fe200078e0a1d */
[----:B------:R-:W-:Y:S01]  /*0ee0*/  LOP3.LUT R16, RZ, R0, RZ, 0x33, !PT ;  /* 0x00000000ff107212 */ /* 0x000fe200078e33ff */
[----:B------:R-:W-:Y:S01]  /*0ef0*/  @!P2 IMAD.MOV R31, RZ, RZ, -R31 ;  /* 0x000000ffff1fa224 */ /* 0x000fe200078e0a1f */
[----:B------:R-:W-:Y:S01]  /*0f00*/  LEA.HI R37, R20, R37, RZ, 0x17 ;  /* 0x0000002514257211 */ /* 0x000fe200078fb8ff */
[----:B------:R-:W-:Y:S01]  /*0f10*/  @!P3 IMAD.MOV R21, RZ, RZ, -R21 ;  /* 0x000000ffff15b224 */ /* 0x000fe200078e0a15 */
[----:B------:R-:W-:Y:S01]  /*0f20*/  LEA.HI R39, R22, R39, RZ, 0x17 ;  /* 0x0000002716277211 */ /* 0x000fe200078fb8ff */
[----:B------:R-:W-:Y:S01]  /*0f30*/  @!P5 IMAD.MOV R33, RZ, RZ, -R33 ;  /* 0x000000ffff21d224 */ /* 0x000fe200078e0a21 */
[C---:B------:R-:W-:Y:S01]  /*0f40*/  SEL R23, R16.reuse, R23, !P1 ;  /* 0x0000001710177207 */ /* 0x040fe20004800000 */
[----:B------:R-:W-:Y:S01]  /*0f50*/  IMAD R41, R41, -0xc00, R32 ;  /* 0xfffff40029297824 */ /* 0x000fe200078e0220 */
[C---:B------:R-:W-:Y:S01]  /*0f60*/  SEL R40, R16.reuse, R25, !P1 ;  /* 0x0000001910287207 */ /* 0x040fe20004800000 */
[----:B------:R-:W-:Y:S01]  /*0f70*/  IMAD R22, R35, -0xc00, R26 ;  /* 0xfffff40023167824 */ /* 0x000fe200078e021a */
[C---:B------:R-:W-:Y:S01]  /*0f80*/  SEL R42, R16.reuse, R19, !P1 ;  /* 0x00000013102a7207 */ /* 0x040fe20004800000 */
[----:B------:R-:W-:Y:S01]  /*0f90*/  IMAD R37, R37, -0xc00, R28 ;  /* 0xfffff40025257824 */ /* 0x000fe200078e021c */
[C---:B------:R-:W-:Y:S01]  /*0fa0*/  SEL R43, R16.reuse, R27, !P1 ;  /* 0x0000001b102b7207 */ /* 0x040fe20004800000 */
[----:B------:R-:W-:Y:S01]  /*0fb0*/  IMAD R39, R39, -0xc00, R30 ;  /* 0xfffff40027277824 */ /* 0x000fe200078e021e */
[----:B------:R-:W-:Y:S01]  /*0fc0*/  SEL R19, R16, R29, !P1 ;  /* 0x0000001d10137207 */ /* 0x000fe20004800000 */
[----:B------:R-:W-:Y:S01]  /*0fd0*/  IMAD R40, R40, 0xc00, RZ ;  /* 0x00000c0028287824 */ /* 0x000fe200078e02ff */
[----:B------:R-:W-:Y:S01]  /*0fe0*/  SEL R24, R16, R31, !P1 ;  /* 0x0000001f10187207 */ /* 0x000fe20004800000 */
[----:B------:R-:W-:Y:S01]  /*0ff0*/  IMAD R42, R42, 0xc00, RZ ;  /* 0x00000c002a2a7824 */ /* 0x000fe200078e02ff */
[C---:B------:R-:W-:Y:S01]  /*1000*/  SEL R21, R16.reuse, R21, !P1 ;  /* 0x0000001510157207 */ /* 0x040fe20004800000 */
[----:B------:R-:W-:Y:S01]  /*1010*/  IMAD R48, R41, 0xc00, RZ ;  /* 0x00000c0029307824 */ /* 0x000fe200078e02ff */
[----:B------:R-:W-:Y:S01]  /*1020*/  SEL R20, R16, R33, !P1 ;  /* 0x0000002110147207 */ /* 0x000fe20004800000 */
[----:B------:R-:W-:Y:S01]  /*1030*/  IMAD R16, R23, 0xc00, RZ ;  /* 0x00000c0017107824 */ /* 0x000fe200078e02ff */
[----:B------:R-:W-:Y:S01]  /*1040*/  LOP3.LUT R18, R49, 0x38, R2, 0xf8, !PT ;  /* 0x0000003831127812 */ /* 0x000fe200078ef802 */
[----:B------:R-:W-:Y:S01]  /*1050*/  IMAD R43, R43, 0xc00, RZ ;  /* 0x00000c002b2b7824 */ /* 0x000fe200078e02ff */
[----:B------:R-:W-:Y:S01]  /*1060*/  IADD3 R61, R46, R40, R49 ;  /* 0x000000282e3d7210 */ /* 0x000fe20007ffe031 */
[----:B------:R-:W-:Y:S01]  /*1070*/  IMAD R22, R22, 0xc00, RZ ;  /* 0x00000c0016167824 */ /* 0x000fe200078e02ff */
[-C--:B------:R-:W-:Y:S01]  /*1080*/  LOP3.LUT R69, R40, R18.reuse, RZ, 0xfc, !PT ;  /* 0x0000001228457212 */ /* 0x080fe200078efcff */
        /* <DEDUP_REMOVED lines=12> */
[----:B-----5:R-:W-:Y:S01]  /*1150*/  IMAD.WIDE R68, R69, 0x2, R62 ;  /* 0x0000000245447825 */ /* 0x020fe200078e023e */
[----:B------:R-:W-:-:S02]  /*1160*/  LOP3.LUT R33, R67, R18, RZ, 0xfc, !PT ;  /* 0x0000001243217212 */ /* 0x000fc400078efcff */
[-C--:B------:R-:W-:Y:S01]  /*1170*/  LOP3.LUT R27, R20, R18.reuse, RZ, 0xfc, !PT ;  /* 0x00000012141b7212 */ /* 0x080fe200078efcff */
[--C-:B------:R-:W-:Y:S01]  /*1180*/  IMAD.WIDE R64, R65, 0x2, R62.reuse ;  /* 0x0000000241407825 */ /* 0x100fe200078e023e */
[-C--:B------:R-:W-:Y:S02]  /*1190*/  LOP3.LUT R37, R21, R18.reuse, RZ, 0xfc, !PT ;  /* 0x0000001215257212 */ /* 0x080fe400078efcff */
[-C--:B------:R-:W-:Y:S01]  /*11a0*/  LOP3.LUT R25, R23, R18.reuse, RZ, 0xfc, !PT ;  /* 0x0000001217197212 */ /* 0x080fe200078efcff */
[----:B------:R-:W-:Y:S01]  /*11b0*/  IMAD.WIDE R44, R45, 0x2, R62 ;  /* 0x000000022d2c7825 */ /* 0x000fe200078e023e */
[----:B------:R-:W-:Y:S02]  /*11c0*/  LOP3.LUT R39, R41, R18, RZ, 0xfc, !PT ;  /* 0x0000001229277212 */ /* 0x000fe400078efcff */
[C---:B------:R-:W-:Y:S01]  /*11d0*/  IADD3 R20, R46.reuse, R20, R49 ;  /* 0x000000142e147210 */ /* 0x040fe20007ffe031 */
[----:B------:R-:W-:Y:S01]  /*11e0*/  IMAD.WIDE R18, R19, 0x2, R62 ;  /* 0x0000000213127825 */ /* 0x000fe200078e023e */
[----:B------:R-:W-:-:S02]  /*11f0*/  IADD3 R48, R46, R48, R49 ;  /* 0x000000302e307210 */ /* 0x000fc40007ffe031 */
[C---:B------:R-:W-:Y:S01]  /*1200*/  IADD3 R67, R46.reuse, R67, R49 ;  /* 0x000000432e437210 */ /* 0x040fe20007ffe031 */
[----:B------:R-:W-:Y:S01]  /*1210*/  IMAD.WIDE R38, R39, 0x2, R62 ;  /* 0x0000000227267825 */ /* 0x000fe200078e023e */
[----:B------:R-:W-:Y:S01]  /*1220*/  @!PT LDS RZ, [RZ] ;  /* 0x00000000fffff984 */ /* 0x000fe20000000800 */
[----:B------:R-:W-:Y:S01]  /*1230*/  @!PT LDS RZ, [RZ] ;  /* 0x00000000fffff984 */ /* 0x000fe20000000800 */
[----:B------:R-:W-:Y:S01]  /*1240*/  @!PT LDS RZ, [RZ] ;  /* 0x00000000fffff984 */ /* 0x000fe20000000800 */
[----:B------:R-:W-:Y:S01]  /*1250*/  LDGSTS.E.BYPASS.128 [R59], desc[UR14][R18.64] ;  /* 0x00000000123b7fae */ /* 0x000fe2000b901c4e */
[C---:B------:R-:W-:Y:S02]  /*1260*/  IADD3 R47, R46.reuse, R47, R49 ;  /* 0x0000002f2e2f7210 */ /* 0x040fe40007ffe031 */
[----:B------:R-:W-:Y:S01]  /*1270*/  IMAD.WIDE R24, R25, 0x2, R62 ;  /* 0x0000000219187825 */ /* 0x000fe200078e023e */
[----:B------:R-:W-:Y:S01]  /*1280*/  LDGSTS.E.BYPASS.128 [R56], desc[UR14][R68.64] ;  /* 0x0000000044387fae */ /* 0x000fe2000b901c4e */
[C---:B------:R-:W-:Y:S02]  /*1290*/  IADD3 R21, R46.reuse, R21, R49 ;  /* 0x000000152e157210 */ /* 0x040fe40007ffe031 */
[----:B------:R-:W-:Y:S01]  /*12a0*/  IMAD.WIDE R36, R37, 0x2, R62 ;  /* 0x0000000225247825 */ /* 0x000fe200078e023e */
[----:B------:R-:W-:Y:S01]  /*12b0*/  LDGSTS.E.BYPASS.128 [R54], desc[UR14][R64.64] ;  /* 0x0000000040367fae */ /* 0x000fe2000b901c4e */
[----:B------:R-:W-:-:S02]  /*12c0*/  IADD3 R22, R46, R22, R49 ;  /* 0x000000162e167210 */ /* 0x000fc40007ffe031 */
[----:B------:R-:W-:Y:S01]  /*12d0*/  IMAD.WIDE R26, R27, 0x2, R62 ;  /* 0x000000021b1a7825 */ /* 0x000fe200078e023e */
[----:B------:R-:W-:Y:S01]  /*12e0*/  LDGSTS.E.BYPASS.128 [R75], desc[UR14][R44.64] ;  /* 0x000000002c4b7fae */ /* 0x000fe2000b901c4e */
[C---:B------:R-:W-:Y:S02]  /*12f0*/  IADD3 R23, R46.reuse, R23, R49 ;  /* 0x000000172e177210 */ /* 0x040fe40007ffe031 */
[----:B-1----:R-:W-:Y:S01]  /*1300*/  IMAD.WIDE R34, R35, 0x2, R70 ;  /* 0x0000000223227825 */ /* 0x002fe200078e0246 */
        /* <DEDUP_REMOVED lines=8> */
[--C-:B------:R-:W-:Y:S01]  /*1390*/  IMAD.WIDE R30, R31, 0x2, R70.reuse ;  /* 0x000000021f1e7825 */ /* 0x100fe200078e0246 */
[----:B------:R-:W-:Y:S03]  /*13a0*/  LDGSTS.E.BYPASS.128 [R53], desc[UR14][R26.64] ;  /* 0x000000001a357fae */ /* 0x000fe6000b901c4e */
[----:B------:R-:W-:Y:S01]  /*13b0*/  IMAD.WIDE R66, R67, 0x2, R70 ;  /* 0x0000000243427825 */ /* 0x000fe200078e0246 */
[----:B------:R-:W0:Y:S03]  /*13c0*/  LDGDEPBAR ;  /* 0x00000000000079af */ /* 0x000e260000000000 */
[--C-:B------:R-:W-:Y:S01]  /*13d0*/  IMAD.WIDE R40, R41, 0x2, R62.reuse ;  /* 0x0000000229287825 */ /* 0x100fe200078e023e */
[----:B------:R-:W-:Y:S03]  /*13e0*/  LDGSTS.E.BYPASS.128 [R51+0x14000], desc[UR14][R34.64] ;  /* 0x1400000022337fae */ /* 0x000fe6000b901c4e */
[----:B------:R-:W-:Y:S01]  /*13f0*/  IMAD.WIDE R60, R61, 0x2, R62 ;  /* 0x000000023d3c7825 */ /* 0x000fe200078e023e */
[----:B------:R-:W-:Y:S04]  /*1400*/  LDGSTS.E.BYPASS.128 [R52+0x14000], desc[UR14][R28.64] ;  /* 0x140000001c347fae */ /* 0x000fe8000b901c4e */
[----:B------:R-:W-:Y:S04]  /*1410*/  LDGSTS.E.BYPASS.128 [R50+0x14000], desc[UR14][R32.64] ;  /* 0x1400000020327fae */ /* 0x000fe8000b901c4e */
[----:B------:R-:W-:Y:S04]  /*1420*/  LDGSTS.E.BYPASS.128 [R77+0x14000], desc[UR14][R30.64] ;  /* 0x140000001e4d7fae */ /* 0x000fe8000b901c4e */
[----:B------:R-:W0:Y:S01]  /*1430*/  LDGDEPBAR ;  /* 0x00000000000079af */ /* 0x000e220000000000 */
[----:B------:R-:W-:Y:S06]  /*1440*/  BAR.SYNC.DEFER_BLOCKING 0x0 ;  /* 0x0000000000007b1d */ /* 0x000fec0000010000 */
[----:B------:R-:W-:Y:S01]  /*1450*/  @!PT LDS RZ, [RZ] ;  /* 0x00000000fffff984 */ /* 0x000fe20000000800 */
[----:B------:R-:W-:Y:S01]  /*1460*/  @!PT LDS RZ, [RZ] ;  /* 0x00000000fffff984 */ /* 0x000fe20000000800 */
[----:B------:R-:W-:Y:S01]  /*1470*/  @!PT LDS RZ, [RZ] ;  /* 0x00000000fffff984 */ /* 0x000fe20000000800 */
[----:B------:R-:W-:Y:S04]  /*1480*/  LDGSTS.E.BYPASS.128 [R59+0x4000], desc[UR14][R18.64+0x100] ;  /* 0x04000100123b7fae */ /* 0x000fe8000b901c4e */
[----:B------:R-:W-:Y:S04]  /*1490*/  LDGSTS.E.BYPASS.128 [R56+0x4000], desc[UR14][R68.64+0x100] ;  /* 0x0400010044387fae */ /* 0x000fe8000b901c4e */
[----:B------:R-:W-:Y:S04]  /*14a0*/  LDGSTS.E.BYPASS.128 [R54+0x4000], desc[UR14][R64.64+0x100] ;  /* 0x0400010040367fae */ /* 0x000fe8000b901c4e */
[----:B------:R-:W-:Y:S04]  /*14b0*/  LDGSTS.E.BYPASS.128 [R75+0x4000], desc[UR14][R44.64+0x100] ;  /* 0x040001002c4b7fae */ /* 0x000fe8000b901c4e */
[----:B------:R-:W-:Y:S04]  /*14c0*/  LDGSTS.E.BYPASS.128 [R73+0x4000], desc[UR14][R38.64+0x100] ;  /* 0x0400010026497fae */ /* 0x000fe8000b901c4e */
[----:B------:R-:W-:Y:S04]  /*14d0*/  LDGSTS.E.BYPASS.128 [R57+0x4000], desc[UR14][R24.64+0x100] ;  /* 0x0400010018397fae */ /* 0x000fe8000b901c4e */
[----:B------:R-:W-:Y:S04]  /*14e0*/  LDGSTS.E.BYPASS.128 [R55+0x4000], desc[UR14][R36.64+0x100] ;  /* 0x0400010024377fae */ /* 0x000fe8000b901c4e */
[----:B------:R-:W-:Y:S04]  /*14f0*/  LDGSTS.E.BYPASS.128 [R53+0x4000], desc[UR14][R26.64+0x100] ;  /* 0x040001001a357fae */ /* 0x000fe8000b901c4e */
[----:B------:R-:W0:Y:S04]  /*1500*/  LDGDEPBAR ;  /* 0x00000000000079af */ /* 0x000e280000000000 */
[----:B------:R-:W-:Y:S04]  /*1510*/  LDGSTS.E.BYPASS.128 [R51+0x16000], desc[UR14][R34.64+0x100] ;  /* 0x1600010022337fae */ /* 0x000fe8000b901c4e */
        /* <DEDUP_REMOVED lines=26> */
[----:B------:R1:W-:Y:S04]  /*16c0*/  LDGSTS.E.BYPASS.128 [R59+0xc000], desc[UR14][R18.64+0x300] ;  /* 0x0c000300123b7fae */ /* 0x0003e8000b901c4e */
[----:B------:R-:W-:Y:S04]  /*16d0*/  LDGSTS.E.BYPASS.128 [R56+0xc000], desc[UR14][R68.64+0x300] ;  /* 0x0c00030044387fae */ /* 0x000fe8000b901c4e */
[----:B------:R-:W-:Y:S01]  /*16e0*/  LDGSTS.E.BYPASS.128 [R54+0xc000], desc[UR14][R64.64+0x300] ;  /* 0x0c00030040367fae */ /* 0x000fe2000b901c4e */
[----:B-1----:R-:W-:Y:S01]  /*16f0*/  IADD3 R59, R46, R42, R49 ;  /* 0x0000002a2e3b7210 */ /* 0x002fe20007ffe031 */
[----:B------:R-:W-:-:S02]  /*1700*/  IMAD.WIDE R18, R20, 0x2, R62 ;  /* 0x0000000214127825 */ /* 0x000fc400078e023e */
[----:B------:R-:W-:Y:S02]  /*1710*/  LDGSTS.E.BYPASS.128 [R75+0xc000], desc[UR14][R44.64+0x300] ;  /* 0x0c0003002c4b7fae */ /* 0x000fe4000b901c4e */
[--C-:B------:R-:W-:Y:S02]  /*1720*/  IMAD.WIDE R48, R48, 0x2, R70.reuse ;  /* 0x0000000230307825 */ /* 0x100fe400078e0246 */
[----:B------:R1:W-:Y:S02]  /*1730*/  LDGSTS.E.BYPASS.128 [R73+0xc000], desc[UR14][R38.64+0x300] ;  /* 0x0c00030026497fae */ /* 0x0003e4000b901c4e */
[----:B------:R-:W-:Y:S02]  /*1740*/  IMAD.WIDE R46, R47, 0x2, R70 ;  /* 0x000000022f2e7825 */ /* 0x000fe400078e0246 */
[----:B------:R2:W-:Y:S02]  /*1750*/  LDGSTS.E.BYPASS.128 [R57+0xc000], desc[UR14][R24.64+0x300] ;  /* 0x0c00030018397fae */ /* 0x0005e4000b901c4e */
[----:B------:R-:W-:-:S02]  /*1760*/  IMAD.WIDE R20, R21, 0x2, R62 ;  /* 0x0000000215147825 */ /* 0x000fc400078e023e */
[----:B------:R3:W-:Y:S02]  /*1770*/  LDGSTS.E.BYPASS.128 [R55+0xc000], desc[UR14][R36.64+0x300] ;  /* 0x0c00030024377fae */ /* 0x0007e4000b901c4e */
[----:B------:R-:W-:Y:S02]  /*1780*/  IMAD.WIDE R70, R22, 0x2, R70 ;  /* 0x0000000216467825 */ /* 0x000fe400078e0246 */
[----:B------:R4:W-:Y:S01]  /*1790*/  LDGSTS.E.BYPASS.128 [R53+0xc000], desc[UR14][R26.64+0x300] ;  /* 0x0c0003001a357fae */ /* 0x0009e2000b901c4e */
[----:B-1----:R-:W-:Y:S02]  /*17a0*/  SHF.R.U32.HI R73, RZ, 0x5, R72 ;  /* 0x00000005ff497819 */ /* 0x002fe40000011648 */
[----:B------:R-:W-:Y:S01]  /*17b0*/  CS2R R38, SRZ ;  /* 0x0000000000267805 */ /* 0x000fe2000001ff00 */
[----:B------:R-:W-:Y:S01]  /*17c0*/  IMAD.WIDE R22, R23, 0x2, R62 ;  /* 0x0000000217167825 */ /* 0x000fe200078e023e */
[----:B------:R-:W0:Y:S01]  /*17d0*/  LDGDEPBAR ;  /* 0x00000000000079af */ /* 0x000e220000000000 */
[----:B--2---:R-:W-:-:S02]  /*17e0*/  CS2R R24, SRZ ;  /* 0x0000000000187805 */ /* 0x004fc4000001ff00 */
[----:B------:R-:W-:Y:S01]  /*17f0*/  SHF.R.U32.HI R72, RZ, 0x2, R72 ;  /* 0x00000002ff487819 */ /* 0x000fe20000011648 */
[--C-:B------:R-:W-:Y:S01]  /*1800*/  IMAD.WIDE R42, R43, 0x2, R62.reuse ;  /* 0x000000022b2a7825 */ /* 0x100fe200078e023e */
[----:B------:R1:W-:Y:S01]  /*1810*/  LDGSTS.E.BYPASS.128 [R51+0x1a000], desc[UR14][R34.64+0x300] ;  /* 0x1a00030022337fae */ /* 0x0003e2000b901c4e */
[----:B---3--:R-:W-:Y:S02]  /*1820*/  CS2R R36, SRZ ;  /* 0x0000000000247805 */ /* 0x008fe4000001ff00 */
[----:B------:R-:W-:Y:S01]  /*1830*/  LOP3.LUT R73, R73, 0x7fffffc, RZ, 0xc0, !PT ;  /* 0x07fffffc49497812 */ /* 0x000fe200078ec0ff */
[--C-:B------:R-:W-:Y:S01]  /*1840*/  IMAD.WIDE R58, R59, 0x2, R62.reuse ;  /* 0x000000023b3a7825 */ /* 0x100fe200078e023e */
[----:B------:R2:W-:Y:S01]  /*1850*/  LDGSTS.E.BYPASS.128 [R52+0x1a000], desc[UR14][R28.64+0x300] ;  /* 0x1a0003001c347fae */ /* 0x0005e2000b901c4e */
[----:B----4-:R-:W-:Y:S02]  /*1860*/  CS2R R26, SRZ ;  /* 0x00000000001a7805 */ /* 0x010fe4000001ff00 */
[----:B------:R-:W-:Y:S01]  /*1870*/  IMAD.WIDE R62, R16, 0x2, R62 ;  /* 0x00000002103e7825 */ /* 0x000fe200078e023e */
[----:B------:R-:W-:Y:S01]  /*1880*/  IADD3 R16, P0, R18, 0x400, RZ ;  /* 0x0000040012107810 */ /* 0x000fe20007f1e0ff */
[----:B------:R3:W-:Y:S01]  /*1890*/  LDGSTS.E.BYPASS.128 [R50+0x1a000], desc[UR14][R32.64+0x300] ;  /* 0x1a00030020327fae */ /* 0x0007e2000b901c4e */
[----:B------:R-:W-:-:S02]  /*18a0*/  IADD3 R18, P1, R20, 0x400, RZ ;  /* 0x0000040014127810 */ /* 0x000fc40007f3e0ff */
[----:B-1----:R-:W-:Y:S01]  /*18b0*/  CS2R R34, SRZ ;  /* 0x0000000000227805 */ /* 0x002fe2000001ff00 */
[----:B------:R-:W-:Y:S01]  /*18c0*/  IMAD.X R19, RZ, RZ, R19, P0 ;  /* 0x000000ffff137224 */ /* 0x000fe200000e0613 */
[----:B------:R1:W-:Y:S01]  /*18d0*/  LDGSTS.E.BYPASS.128 [R77+0x1a000], desc[UR14][R30.64+0x300] ;  /* 0x1a0003001e4d7fae */ /* 0x0003e2000b901c4e */
[----:B------:R-:W-:Y:S01]  /*18e0*/  IMAD.X R20, RZ, RZ, R21, P1 ;  /* 0x000000ffff147224 */ /* 0x000fe200008e0615 */
[----:B------:R-:W-:Y:S02]  /*18f0*/  IADD3 R21, P0, R22, 0x400, RZ ;  /* 0x0000040016157810 */ /* 0x000fe40007f1e0ff */
[----:B--2---:R-:W-:Y:S02]  /*1900*/  CS2R R28, SRZ ;  /* 0x00000000001c7805 */ /* 0x004fe4000001ff00 */
[----:B------:R-:W-:Y:S01]  /*1910*/  IADD3 R22, P1, R40, 0x400, RZ ;  /* 0x0000040028167810 */ /* 0x000fe20007f3e0ff */
[----:B------:R-:W0:Y:S01]  /*1920*/  LDGDEPBAR ;  /* 0x00000000000079af */ /* 0x000e220000000000 */
[----:B------:R-:W-:Y:S01]  /*1930*/  IMAD.X R23, RZ, RZ, R23, P0 ;  /* 0x000000ffff177224 */ /* 0x000fe200000e0617 */
[----:B---3--:R-:W-:-:S02]  /*1940*/  CS2R R32, SRZ ;  /* 0x0000000000207805 */ /* 0x008fc4000001ff00 */
[----:B------:R-:W-:Y:S01]  /*1950*/  IMAD.X R40, RZ, RZ, R41, P1 ;  /* 0x000000ffff287224 */ /* 0x000fe200008e0629 */
[----:B------:R-:W-:Y:S02]  /*1960*/  IADD3 R41, P0, R42, 0x400, RZ ;  /* 0x000004002a297810 */ /* 0x000fe40007f1e0ff */
[----:B------:R-:W-:Y:S02]  /*1970*/  IADD3 R42, P1, R58, 0x400, RZ ;  /* 0x000004003a2a7810 */ /* 0x000fe40007f3e0ff */
[----:B-1----:R-:W-:Y:S01]  /*1980*/  CS2R R30, SRZ ;  /* 0x00000000001e7805 */ /* 0x002fe2000001ff00 */
[----:B------:R-:W-:Y:S02]  /*1990*/  IMAD.X R43, RZ, RZ, R43, P0 ;  /* 0x000000ffff2b7224 */ /* 0x000fe400000e062b */
[----:B------:R-:W-:Y:S01]  /*19a0*/  IMAD.X R58, RZ, RZ, R59, P1 ;  /* 0x000000ffff3a7224 */ /* 0x000fe200008e063b */
[----:B------:R-:W-:Y:S02]  /*19b0*/  IADD3 R59, P0, R60, 0x400, RZ ;  /* 0x000004003c3b7810 */ /* 0x000fe40007f1e0ff */
[----:B------:R-:W-:-:S03]  /*19c0*/  IADD3 R60, P1, R62, 0x400, RZ ;  /* 0x000004003e3c7810 */ /* 0x000fc60007f3e0ff */
[----:B------:R-:W-:Y:S02]  /*19d0*/  IMAD.X R61, RZ, RZ, R61, P0 ;  /* 0x000000ffff3d7224 */ /* 0x000fe400000e063d */
[----:B------:R-:W-:Y:S01]  /*19e0*/  IMAD.X R62, RZ, RZ, R63, P1 ;  /* 0x000000ffff3e7224 */ /* 0x000fe200008e063f */
[----:B------:R-:W-:Y:S02]  /*19f0*/  IADD3 R64, P1, R66, 0x400, RZ ;  /* 0x0000040042407810 */ /* 0x000fe40007f3e0ff */
[----:B------:R-:W-:-:S03]  /*1a00*/  IADD3 R63, P0, R48, 0x400, RZ ;  /* 0x00000400303f7810 */ /* 0x000fc60007f1e0ff */
[----:B------:R-:W-:Y:S01]  /*1a10*/  IMAD.X R66, RZ, RZ, R67, P1 ;  /* 0x000000ffff427224 */ /* 0x000fe200008e0643 */
[----:B------:R-:W-:Y:S01]  /*1a20*/  IADD3 R68, P1, R70, 0x400, RZ ;  /* 0x0000040046447810 */ /* 0x000fe20007f3e0ff */
[----:B------:R-:W-:Y:S01]  /*1a30*/  IMAD.X R65, RZ, RZ, R49, P0 ;  /* 0x000000ffff417224 */ /* 0x000fe200000e0631 */
[----:B------:R-:W-:-:S03]  /*1a40*/  IADD3 R67, P0, R46, 0x400, RZ ;  /* 0x000004002e437810 */ /* 0x000fc60007f1e0ff */
[----:B------:R-:W-:Y:S01]  /*1a50*/  IMAD.X R70, RZ, RZ, R71, P1 ;  /* 0x000000ffff467224 */ /* 0x000fe200008e0647 */
[----:B------:R-:W-:Y:S01]  /*1a60*/  LOP3.LUT R71, R2, 0x18, RZ, 0xc0, !PT ;  /* 0x0000001802477812 */ /* 0x000fe200078ec0ff */
[----:B------:R-:W-:-:S08]  /*1a70*/  IMAD.X R69, RZ, RZ, R47, P0 ;  /* 0x000000ffff457224 */ /* 0x000fd000000e062f */
.L_x_0:
[----:B------:R-:W1:Y:S01]  /*1a80*/  SHFL.IDX PT, R44, R73, RZ, 0x1f ;  /* 0x00001fff492c7589 */ /* 0x000e6200000e0000 */
[----:B------:R-:W-:Y:S01]  /*1a90*/  UIADD3 UR11, UR11, 0x1, URZ ;  /* 0x000000010b0b7890 */ /* 0x000fe2000fffe03f */
[----:B------:R-:W-:-:S04]  /*1aa0*/  DEPBAR.LE SB0, 0x6 ;  /* 0x000081800000791a */ /* 0x000fc80000000000 */
[----:B------:R-:W-:Y:S01]  /*1ab0*/  UISETP.GE.AND UP0, UPT, UR11, 0x5, UPT ;  /* 0x000000050b00788c */ /* 0x000fe2000bf06270 */
[----:B------:R-:W-:Y:S01]  /*1ac0*/  BAR.SYNC.DEFER_BLOCKING 0x0 ;  /* 0x0000000000007b1d */ /* 0x000fe20000010000 */
[----:B------:R-:W-:Y:S01]  /*1ad0*/  UIADD3 UR12, UR12, 0x1, URZ ;  /* 0x000000010c0c7890 */ /* 0x000fe2000fffe03f */
[----:B------:R-:W-:Y:S01]  /*1ae0*/  VIADD R74, R74, 0x80 ;  /* 0x000000804a4a7836 */ /* 0x000fe20000000000 */
[----:B------:R-:W-:Y:S01]  /*1af0*/  USEL UR11, UR11, URZ, !UP0 ;  /* 0x0000003f0b0b7287 */ /* 0x000fe2000c000000 */
[----:B------:R-:W-:Y:S02]  /*1b00*/  IADD3 R52, P1, R60, UR6, RZ ;  /* 0x000000063c347c10 */ /* 0x000fe4000ff3e0ff */
[----:B------:R-:W-:Y:S01]  /*1b10*/  UMOV UR19, 0x40000040 ;  /* 0x4000004000137882 */ /* 0x000fe20000000000 */
[----:B------:R-:W-:Y:S01]  /*1b20*/  ULEA UR4, UR11, UR10, 0xe ;  /* 0x0000000a0b047291 */ /* 0x000fe2000f8e703f */
[----:B------:R-:W-:Y:S02]  /*1b30*/  ISETP.GE.U32.AND P0, PT, R74, 0xa00, PT ;  /* 0x00000a004a00780c */ /* 0x000fe40003f06070 */
[----:B------:R-:W-:Y:S01]  /*1b40*/  IADD3 R50, P2, R59, UR6, RZ ;  /* 0x000000063b327c10 */ /* 0x000fe2000ff5e0ff */
[----:B------:R-:W-:Y:S01]  /*1b50*/  USHF.R.U32.HI UR8, URZ, 0x4, UR4 ;  /* 0x000000043f087899 */ /* 0x000fe20008011604 */
[----:B------:R-:W-:Y:S01]  /*1b60*/  IADD3.X R53, R62, UR7, RZ, P1, !PT ;  /* 0x000000073e357c10 */ /* 0x000fe20008ffe4ff */
[----:B------:R-:W-:Y:S01]  /*1b70*/  ULEA UR4, UR11, UR13, 0xd ;  /* 0x0000000d0b047291 */ /* 0x000fe2000f8e683f */
[----:B------:R-:W-:Y:S01]  /*1b80*/  IADD3 R48, P1, R42, UR6, RZ ;  /* 0x000000062a307c10 */ /* 0x000fe2000ff3e0ff */
[----:B------:R-:W-:Y:S01]  /*1b90*/  ULOP3.LUT UR8, UR8, 0x3fff, URZ, 0xc0, !UPT ;  /* 0x00003fff08087892 */ /* 0x000fe2000f8ec03f */
[----:B------:R-:W-:Y:S01]  /*1ba0*/  IADD3.X R51, R61, UR7, RZ, P2, !PT ;  /* 0x000000073d337c10 */ /* 0x000fe200097fe4ff */
[----:B------:R-:W-:Y:S01]  /*1bb0*/  USHF.R.U32.HI UR4, URZ, 0x4, UR4 ;  /* 0x000000043f047899 */ /* 0x000fe20008011604 */
[----:B-1----:R-:W-:-:S02]  /*1bc0*/  R2UR UR5, R44 ;  /* 0x000000002c0572ca */ /* 0x002fc400000e0000 */
[----:B------:R-:W-:Y:S01]  /*1bd0*/  IADD3 R44, P2, R41, UR6, RZ ;  /* 0x00000006292c7c10 */ /* 0x000fe2000ff5e0ff */
[----:B------:R-:W-:Y:S01]  /*1be0*/  ULOP3.LUT UR4, UR4, 0x3fff, URZ, 0xc0, !UPT ;  /* 0x00003fff04047892 */ /* 0x000fe2000f8ec03f */
[----:B------:R-:W-:Y:S01]  /*1bf0*/  IADD3.X R49, R58, UR7, RZ, P1, !PT ;  /* 0x000000073a317c10 */ /* 0x000fe20008ffe4ff */
[----:B------:R-:W-:Y:S02]  /*1c00*/  WARPGROUP.ARRIVE ;  /* 0x00000000000079c5 */ /* 0x000fe40000000000 */
[----:B------:R-:W-:Y:S01]  /*1c10*/  ULOP3.LUT UR18, UR4, 0x1000000, URZ, 0xfc, !UPT ;  /* 0x0100000004127892 */ /* 0x000fe2000f8efc3f */
[----:B------:R-:W-:Y:S02]  /*1c20*/  IADD3 R46, P1, R22, UR6, RZ ;  /* 0x00000006162e7c10 */ /* 0x000fe4000ff3e0ff */
[----:B------:R-:W-:Y:S02]  /*1c30*/  IADD3.X R45, R43, UR7, RZ, P2, !PT ;  /* 0x000000072b2d7c10 */ /* 0x000fe400097fe4ff */
[----:B------:R-:W-:Y:S01]  /*1c40*/  IADD3 R54, P2, R21, UR6, RZ ;  /* 0x0000000615367c10 */ /* 0x000fe2000ff5e0ff */
[----:B------:R-:W-:Y:S01]  /*1c50*/  USHF.L.U32 UR5, UR5, 0x7, URZ ;  /* 0x0000000705057899 */ /* 0x000fe2000800063f */
[----:B------:R-:W-:-:S02]  /*1c60*/  IADD3.X R47, R40, UR7, RZ, P1, !PT ;  /* 0x00000007282f7c10 */ /* 0x000fc40008ffe4ff */
[----:B------:R-:W-:Y:S01]  /*1c70*/  IADD3 R56, P1, R18, UR6, RZ ;  /* 0x0000000612387c10 */ /* 0x000fe2000ff3e0ff */
[----:B------:R-:W-:Y:S01]  /*1c80*/  ULOP3.LUT UR5, UR5, 0x180, URZ, 0xc0, !UPT ;  /* 0x0000018005057892 */ /* 0x000fe2000f8ec03f */
[----:B------:R-:W-:-:S03]  /*1c90*/  IADD3.X R55, R23, UR7, RZ, P2, !PT ;  /* 0x0000000717377c10 */ /* 0x000fc600097fe4ff */
[----:B------:R-:W-:-:S03]  /*1ca0*/  UIADD3 UR8, UP0, UR5, UR8, URZ ;  /* 0x0000000805087290 */ /* 0x000fc6000ff1e03f */
[----:B------:R-:W-:Y:S01]  /*1cb0*/  UMOV UR5, URZ ;  /* 0x0000003f00057c82 */ /* 0x000fe20008000000 */
[----:B------:R-:W-:Y:S02]  /*1cc0*/  UIADD3.X UR9, URZ, URZ, URZ, UP0, !UPT ;  /* 0x0000003f3f097290 */ /* 0x000fe400087fe43f */
[----:B------:R-:W-:Y:S02]  /*1cd0*/  ULOP3.LUT UR16, UR8, 0x2000000, URZ, 0xfc, !UPT ;  /* 0x0200000008107892 */ /* 0x000fe4000f8efc3f */
[----:B------:R-:W-:Y:S02]  /*1ce0*/  ULOP3.LUT UR17, UR9, 0x40000040, URZ, 0xfc, !UPT ;  /* 0x4000004009117892 */ /* 0x000fe4000f8efc3f */
[----:B------:R-:W-:-:S04]  /*1cf0*/  UISETP.GE.AND UP0, UPT, UR12, 0x5, UPT ;  /* 0x000000050c00788c */ /* 0x000fc8000bf06270 */
[----:B------:R-:W-:-:S03]  /*1d00*/  USEL UR12, UR12, URZ, !UP0 ;  /* 0x0000003f0c0c7287 */ /* 0x000fc6000c000000 */
[----:B------:R-:W-:Y:S01]  /*1d10*/  HGMMA.64x32x16.F32.BF16 R24, gdesc[UR16], R24 ;  /* 0x00600000101879f0 */ /* 0x000fe20008701818 */
[----:B------:R-:W-:Y:S01]  /*1d20*/  UMOV UR16, 0x2000002 ;  /* 0x0200000200107882 */ /* 0x000fe20000000000 */
[----:B------:R-:W-:Y:S01]  /*1d30*/  UMOV UR17, 0x40000040 ;  /* 0x4000004000117882 */ /* 0x000fe20000000000 */
[----:B------:R-:W-:Y:S01]  /*1d40*/  UMOV UR18, 0x1000002 ;  /* 0x0100000200127882 */ /* 0x000fe20000000000 */
[----:B------:R-:W-:Y:S01]  /*1d50*/  UMOV UR19, 0x40000040 ;  /* 0x4000004000137882 */ /* 0x000fe20000000000 */
[----:B------:R-:W-:Y:S02]  /*1d60*/  UIADD3.64 UR16, UR8, UR16, URZ ;  /* 0x0000001008107297 */ /* 0x000fe4000fffe03f */
[----:B------:R-:W-:-:S09]  /*1d70*/  UIADD3.64 UR18, UR4, UR18, URZ ;  /* 0x0000001204127297 */ /* 0x000fd2000fffe03f */
        /* <DEDUP_REMOVED lines=41> */
[----:B------:R-:W-:Y:S02]  /*2010*/  UIADD3.64 UR18, UR4, UR18, URZ ;  /* 0x0000001204127297 */ /* 0x000fe4000fffe03f */
[----:B------:R-:W-:-:S06]  /*2020*/  ULEA UR4, UR12, UR10, 0xe ;  /* 0x0000000a0c047291 */ /* 0x000fcc000f8e703f */
[----:B------:R-:W-:Y:S02]  /*2030*/  LEA R57, R7, UR4, 0x1 ;  /* 0x0000000407397c11 */ /* 0x000fe4000f8e08ff */
[----:B------:R-:W-:Y:S02]  /*2040*/  LEA R75, R8, UR4, 0x1 ;  /* 0x00000004084b7c11 */ /* 0x000fe4000f8e08ff */
[----:B------:R-:W-:Y:S02]  /*2050*/  LEA R77, R9, UR4, 0x1 ;  /* 0x00000004094d7c11 */ /* 0x000fe4000f8e08ff */
[----:B------:R-:W-:Y:S01]  /*2060*/  LEA R76, R10, UR4, 0x1 ;  /* 0x000000040a4c7c11 */ /* 0x000fe2000f8e08ff */
[----:B------:R-:W-:Y:S03]  /*2070*/  HGMMA.64x32x16.F32.BF16 R24, gdesc[UR16], R24, gsb0 ;  /* 0x00600000101879f0 */ /* 0x000fe60008001818 */
[----:B------:R-:W-:-:S02]  /*2080*/  WARPGROUP.DEPBAR.LE gsb0, 0x1 ;  /* 0x00008000000079c5 */ /* 0x000fc40000010100 */
[----:B------:R-:W-:Y:S06]  /*2090*/  BAR.SYNC.DEFER_BLOCKING 0x0 ;  /* 0x0000000000007b1d */ /* 0x000fec0000010000 */
[----:B------:R-:W-:Y:S01]  /*20a0*/  @!PT LDS RZ, [RZ] ;  /* 0x00000000fffff984 */ /* 0x000fe20000000800 */
[----:B------:R-:W-:Y:S01]  /*20b0*/  @!PT LDS RZ, [RZ] ;  /* 0x00000000fffff984 */ /* 0x000fe20000000800 */
[----:B------:R-:W-:Y:S01]  /*20c0*/  @!PT LDS RZ, [RZ] ;  /* 0x00000000fffff984 */ /* 0x000fe20000000800 */
[----:B------:R1:W-:Y:S04]  /*20d0*/  LDGSTS.E.BYPASS.128 [R57], desc[UR14][R52.64], !P0 ;  /* 0x0000000034397fae */ /* 0x0003e8000c101c4e */
[----:B------:R2:W-:Y:S04]  /*20e0*/  LDGSTS.E.BYPASS.128 [R75], desc[UR14][R50.64], !P0 ;  /* 0x00000000324b7fae */ /* 0x0005e8000c101c4e */
[----:B------:R3:W-:Y:S04]  /*20f0*/  LDGSTS.E.BYPASS.128 [R77], desc[UR14][R48.64], !P0 ;  /* 0x00000000304d7fae */ /* 0x0007e8000c101c4e */
[----:B------:R4:W-:Y:S01]  /*2100*/  LDGSTS.E.BYPASS.128 [R76], desc[UR14][R44.64], !P0 ;  /* 0x000000002c4c7fae */ /* 0x0009e2000c101c4e */
[----:B-1----:R-:W-:-:S02]  /*2110*/  IADD3 R52, P2, R16, UR6, RZ ;  /* 0x0000000610347c10 */ /* 0x002fc4000ff5e0ff */
[----:B------:R-:W-:Y:S02]  /*2120*/  IADD3.X R57, R20, UR7, RZ, P1, !PT ;  /* 0x0000000714397c10 */ /* 0x000fe40008ffe4ff */
[----:B--2---:R-:W-:Y:S02]  /*2130*/  LEA R75, R4, UR4, 0x1 ;  /* 0x00000004044b7c11 */ /* 0x004fe4000f8e08ff */
[----:B------:R-:W-:Y:S02]  /*2140*/  LEA R51, R6, UR4, 0x1 ;  /* 0x0000000406337c11 */ /* 0x000fe4000f8e08ff */
[----:B---3--:R-:W-:Y:S02]  /*2150*/  LEA R49, R3, UR4, 0x1 ;  /* 0x0000000403317c11 */ /* 0x008fe4000f8e08ff */
[----:B------:R-:W-:Y:S01]  /*2160*/  LEA R77, R5, UR4, 0x1 ;  /* 0x00000004054d7c11 */ /* 0x000fe2000f8e08ff */
[----:B------:R-:W-:Y:S01]  /*2170*/  ULEA UR4, UR12, UR13, 0xd ;  /* 0x0000000d0c047291 */ /* 0x000fe2000f8e683f */
[----:B----4-:R-:W-:Y:S01]  /*2180*/  IADD3 R44, P1, R68, UR6, RZ ;  /* 0x00000006442c7c10 */ /* 0x010fe2000ff3e0ff */
[----:B------:R1:W-:Y:S01]  /*2190*/  LDGSTS.E.BYPASS.128 [R49], desc[UR14][R46.64], !P0 ;  /* 0x000000002e317fae */ /* 0x0003e2000c101c4e */
[----:B------:R-:W-:-:S02]  /*21a0*/  IADD3.X R53, R19, UR7, RZ, P2, !PT ;  /* 0x0000000713357c10 */ /* 0x000fc400097fe4ff */
[----:B------:R-:W-:Y:S01]  /*21b0*/  IADD3.X R45, R70, UR7, RZ, P1, !PT ;  /* 0x00000007462d7c10 */ /* 0x000fe20008ffe4ff */
[----:B------:R2:W-:Y:S01]  /*21c0*/  LDGSTS.E.BYPASS.128 [R75], desc[UR14][R54.64], !P0 ;  /* 0x00000000364b7fae */ /* 0x0005e2000c101c4e */
[----:B------:R-:W-:Y:S02]  /*21d0*/  IADD3 R48, P1, R64, UR6, RZ ;  /* 0x0000000640307c10 */ /* 0x000fe4000ff3e0ff */
[----:B------:R-:W-:Y:S01]  /*21e0*/  IADD3 R50, P3, R63, UR6, RZ ;  /* 0x000000063f327c10 */ /* 0x000fe2000ff7e0ff */
[----:B------:R3:W-:Y:S01]  /*21f0*/  LDGSTS.E.BYPASS.128 [R77], desc[UR14][R56.64], !P0 ;  /* 0x00000000384d7fae */ /* 0x0007e2000c101c4e */
[----:B-1----:R-:W-:-:S03]  /*2200*/  IADD3 R46, P2, R67, UR6, RZ ;  /* 0x00000006432e7c10 */ /* 0x002fc6000ff5e0ff */
[----:B------:R1:W-:Y:S01]  /*2210*/  LDGSTS.E.BYPASS.128 [R51], desc[UR14][R52.64], !P0 ;  /* 0x0000000034337fae */ /* 0x0003e2000c101c4e */
[----:B------:R-:W-:Y:S01]  /*2220*/  IADD3.X R49, R66, UR7, RZ, P1, !PT ;  /* 0x0000000742317c10 */ /* 0x000fe20008ffe4ff */
[----:B------:R-:W-:Y:S01]  /*2230*/  UIADD3 UR6, UP0, UR6, 0x100, URZ ;  /* 0x0000010006067890 */ /* 0x000fe2000ff1e03f */
[----:B--2---:R-:W-:Y:S01]  /*2240*/  LEA R55, R11, UR4, 0x1 ;  /* 0x000000040b377c11 */ /* 0x004fe2000f8e08ff */
[----:B------:R-:W0:Y:S01]  /*2250*/  LDGDEPBAR ;  /* 0x00000000000079af */ /* 0x000e220000000000 */
[----:B------:R-:W-:Y:S02]  /*2260*/  IADD3.X R47, R69, UR7, RZ, P2, !PT ;  /* 0x00000007452f7c10 */ /* 0x000fe400097fe4ff */
[----:B------:R-:W-:Y:S01]  /*2270*/  LEA R75, R12, UR4, 0x1 ;  /* 0x000000040c4b7c11 */ /* 0x000fe2000f8e08ff */
[----:B------:R2:W-:Y:S01]  /*2280*/  LDGSTS.E.BYPASS.128 [R55], desc[UR14][R44.64], !P0 ;  /* 0x000000002c377fae */ /* 0x0005e2000c101c4e */
[----:B---3--:R-:W-:Y:S02]  /*2290*/  LEA R57, R14, UR4, 0x1 ;  /* 0x000000040e397c11 */ /* 0x008fe4000f8e08ff */
[----:B-1----:R-:W-:Y:S01]  /*22a0*/  LEA R53, R13, UR4, 0x1 ;  /* 0x000000040d357c11 */ /* 0x002fe2000f8e08ff */
[----:B------:R2:W-:Y:S01]  /*22b0*/  LDGSTS.E.BYPASS.128 [R75], desc[UR14][R46.64], !P0 ;  /* 0x000000002e4b7fae */ /* 0x0005e2000c101c4e */
[----:B------:R-:W-:Y:S01]  /*22c0*/  IADD3.X R51, R65, UR7, RZ, P3, !PT ;  /* 0x0000000741337c10 */ /* 0x000fe20009ffe4ff */
[----:B------:R-:W-:-:S02]  /*22d0*/  UIADD3.X UR7, URZ, UR7, URZ, UP0, !UPT ;  /* 0x000000073f077290 */ /* 0x000fc400087fe43f */
[----:B------:R2:W-:Y:S04]  /*22e0*/  LDGSTS.E.BYPASS.128 [R53], desc[UR14][R48.64], !P0 ;  /* 0x0000000030357fae */ /* 0x0005e8000c101c4e */
[----:B------:R2:W-:Y:S01]  /*22f0*/  LDGSTS.E.BYPASS.128 [R57], desc[UR14][R50.64], !P0 ;  /* 0x0000000032397fae */ /* 0x0005e2000c101c4e */
[----:B------:R-:W-:-:S03]  /*2300*/  ISETP.GE.U32.AND P0, PT, R74, 0xb80, PT ;  /* 0x00000b804a00780c */ /* 0x000fc60003f06070 */
[----:B------:R-:W0:Y:S10]  /*2310*/  LDGDEPBAR ;  /* 0x00000000000079af */ /* 0x000e340000000000 */
[----:B--2---:R-:W-:Y:S05]  /*2320*/  @!P0 BRA `(.L_x_0) ;  /* 0xfffffff400d48947 */ /* 0x004fea000383ffff */
[----:B------:R-:W1:Y:S01]  /*2330*/  S2R R3, SR_TID.X ;  /* 0x0000000000037919 */ /* 0x000e620000002100 */
[----:B------:R-:W-:Y:S02]  /*2340*/  WARPGROUP.DEPBAR.LE gsb0, 0x0 ;  /* 0x00008000000079c5 */ /* 0x000fe40000010000 */
[----:B------:R-:W-:-:S04]  /*2350*/  DEPBAR.LE SB0, 0x0 ;  /* 0x000080000000791a */ /* 0x000fc80000000000 */
[----:B------:R-:W-:Y:S01]  /*2360*/  LOP3.LUT R13, R72, 0x7, RZ, 0xc0, !PT ;  /* 0x00000007480d7812 */ /* 0x000fe200078ec0ff */
[----:B------:R-:W2:Y:S01]  /*2370*/  LDC.64 R8, c[0x0][0x210] ;  /* 0x00008400ff087b82 */ /* 0x000ea20000000a00 */
[----:B------:R-:W-:Y:S02]  /*2380*/  LOP3.LUT R16, R15, 0x18, R2, 0xf8, !PT ;  /* 0x000000180f107812 */ /* 0x000fe400078ef802 */
[----:B------:R-:W-:-:S05]  /*2390*/  CS2R R6, SRZ ;  /* 0x0000000000067805 */ /* 0x000fca000001ff00 */
[----:B------:R-:W-:Y:S01]  /*23a0*/  BAR.SYNC.DEFER_BLOCKING 0x0 ;  /* 0x0000000000007b1d */ /* 0x000fe20000010000 */
[----:B------:R-:W-:-:S04]  /*23b0*/  ISETP.GE.AND P0, PT, R16, 0xc00, PT ;  /* 0x00000c001000780c */ /* 0x000fc80003f06270 */
[----:B------:R-:W-:Y:S02]  /*23c0*/  ISETP.LT.AND P1, PT, R17, R0, !P0 ;  /* 0x000000001100720c */ /* 0x000fe40004721270 */
[----:B-1----:R-:W-:-:S04]  /*23d0*/  SHF.R.U32.HI R3, RZ, 0x5, R3 ;  /* 0x00000005ff037819 */ /* 0x002fc80000011603 */
[----:B------:R-:W-:Y:S01]  /*23e0*/  LOP3.LUT R12, R3, 0x3, RZ, 0xc0, !PT ;  /* 0x00000003030c7812 */ /* 0x000fe200078ec0ff */
[----:B--2---:R-:W-:-:S04]  /*23f0*/  IMAD.WIDE R2, R16, 0x2, R8 ;  /* 0x0000000210027825 */ /* 0x004fc800078e0208 */
[----:B------:R-:W-:-:S04]  /*2400*/  IMAD R4, R12, 0x10, R13 ;  /* 0x000000100c047824 */ /* 0x000fc800078e020d */
[----:B------:R-:W-:Y:S01]  /*2410*/  IMAD R14, R4, 0xa0, R71 ;  /* 0x000000a0040e7824 */ /* 0x000fe200078e0247 */
[----:B------:R-:W-:-:S04]  /*2420*/  CS2R R4, SRZ ;  /* 0x0000000000047805 */ /* 0x000fc8000001ff00 */
[----:B------:R-:W-:Y:S04]  /*2430*/  STS.64 [R14+UR10], R24 ;  /* 0x000000180e007988 */ /* 0x000fe80008000a0a */
[----:B------:R-:W-:Y:S04]  /*2440*/  STS.64 [R14+UR10+0x500], R26 ;  /* 0x0005001a0e007988 */ /* 0x000fe80008000a0a */
[----:B------:R-:W-:Y:S04]  /*2450*/  STS.64 [R14+UR10+0x20], R28 ;  /* 0x0000201c0e007988 */ /* 0x000fe80008000a0a */
[----:B------:R-:W-:Y:S04]  /*2460*/  STS.64 [R14+UR10+0x520], R30 ;  /* 0x0005201e0e007988 */ /* 0x000fe80008000a0a */
[----:B------:R1:W-:Y:S04]  /*2470*/  STS.64 [R14+UR10+0x40], R32 ;  /* 0x000040200e007988 */ /* 0x0003e80008000a0a */
[----:B------:R-:W-:Y:S04]  /*2480*/  STS.64 [R14+UR10+0x540], R34 ;  /* 0x000540220e007988 */ /* 0x000fe80008000a0a */
[----:B------:R-:W-:Y:S04]  /*2490*/  STS.64 [R14+UR10+0x60], R36 ;  /* 0x000060240e007988 */ /* 0x000fe80008000a0a */
[----:B------:R-:W-:Y:S01]  /*24a0*/  STS.64 [R14+UR10+0x560], R38 ;  /* 0x000560260e007988 */ /* 0x000fe20008000a0a */
[----:B------:R-:W-:Y:S01]  /*24b0*/  BAR.SYNC.DEFER_BLOCKING 0x0 ;  /* 0x0000000000007b1d */ /* 0x000fe20000010000 */
[----:B------:R-:W-:-:S04]  /*24c0*/  LOP3.LUT R9, R17, 0x20, RZ, 0xfc, !PT ;  /* 0x0000002011097812 */ /* 0x000fc800078efcff */
[----:B------:R-:W-:Y:S02]  /*24d0*/  ISETP.LT.AND P0, PT, R9, R0, !P0 ;  /* 0x000000000900720c */ /* 0x000fe40004701270 */
[----:B------:R-:W-:Y:S01]  /*24e0*/  CS2R R8, SRZ ;  /* 0x0000000000087805 */ /* 0x000fe2000001ff00 */
[----:B------:R-:W2:Y:S01]  /*24f0*/  @P1 LDG.E.EL.128 R4, desc[UR14][R2.64] ;  /* 0x0000000e02041981 */ /* 0x000ea2000c2e1d00 */
[----:B------:R-:W-:-:S09]  /*2500*/  CS2R R10, SRZ ;  /* 0x00000000000a7805 */ /* 0x000fd2000001ff00 */
[----:B------:R2:W3:Y:S01]  /*2510*/  @P0 LDG.E.EL.128 R8, desc[UR14][R2.64] ;  /* 0x0000000e02080981 */ /* 0x0004e2000c2e1d00 */
[----:B------:R-:W-:Y:S02]  /*2520*/  IMAD R12, R12, 0x8, R13 ;  /* 0x000000080c0c7824 */ /* 0x000fe400078e020d */
[----:B-1----:R-:W-:Y:S02]  /*2530*/  IMAD R33, R17, 0xc00, R16 ;  /* 0x00000c0011217824 */ /* 0x002fe400078e0210 */
[----:B------:R-:W-:-:S05]  /*2540*/  IMAD R12, R12, 0x28, R71 ;  /* 0x000000280c0c7824 */ /* 0x000fca00078e0247 */
[----:B------:R-:W-:-:S05]  /*2550*/  LEA R0, R12, UR10, 0x2 ;  /* 0x0000000a0c007c11 */ /* 0x000fca000f8e10ff */
[----:B------:R-:W1:Y:S04]  /*2560*/  LDS.128 R28, [R0] ;  /* 0x00000000001c7984 */ /* 0x000e680000000c00 */
[----:B------:R-:W4:Y:S04]  /*2570*/  LDS.128 R24, [R0+0x10] ;  /* 0x0000100000187984 */ /* 0x000f280000000c00 */
[----:B------:R-:W5:Y:S04]  /*2580*/  LDS.128 R20, [R0+0x1400] ;  /* 0x0014000000147984 */ /* 0x000f680000000c00 */
[----:B------:R1:W1:Y:S01]  /*2590*/  LDS.128 R12, [R0+0x1410] ;  /* 0x00141000000c7984 */ /* 0x0002620000000c00 */
[C---:B--2---:R-:W-:Y:S01]  /*25a0*/  PRMT R2, R5.reuse, 0x7632, R2 ;  /* 0x0000763205027816 */ /* 0x044fe20000000002 */
[----:B------:R-:W-:Y:S01]  /*25b0*/  IMAD.U32 R17, R4, 0x10000, RZ ;  /* 0x0001000004117824 */ /* 0x000fe200078e00ff */
[----:B------:R-:W-:Y:S01]  /*25c0*/  PRMT R3, R6, 0x7632, R3 ;  /* 0x0000763206037816 */ /* 0x000fe20000000003 */
[----:B------:R-:W-:Y:S01]  /*25d0*/  IMAD.U32 R5, R5, 0x10000, RZ ;  /* 0x0001000005057824 */ /* 0x000fe200078e00ff */
[----:B------:R-:W-:Y:S01]  /*25e0*/  PRMT R16, R4, 0x7632, R16 ;  /* 0x0000763204107816 */ /* 0x000fe20000000010 */
[----:B------:R-:W-:Y:S01]  /*25f0*/  IMAD.U32 R2, R2, 0x10000, RZ ;  /* 0x0001000002027824 */ /* 0x000fe200078e00ff */
[----:B------:R-:W-:Y:S01]  /*2600*/  PRMT R4, R7, 0x7632, R4 ;  /* 0x0000763207047816 */ /* 0x000fe20000000004 */
[----:B-1----:R-:W-:-:S02]  /*2610*/  IMAD.U32 R0, R3, 0x10000, RZ ;  /* 0x0001000003007824 */ /* 0x002fc400078e00ff */
[----:B------:R-:W-:Y:S01]  /*2620*/  FADD R30, R30, R5 ;  /* 0x000000051e1e7221 */ /* 0x000fe20000000000 */
[----:B------:R-:W-:Y:S01]  /*2630*/  FADD R31, R31, R2 ;  /* 0x000000021f1f7221 */ /* 0x000fe20000000000 */
[----:B------:R-:W-:Y:S01]  /*2640*/  IMAD.U32 R7, R7, 0x10000, RZ ;  /* 0x0001000007077824 */ /* 0x000fe200078e00ff */
[----:B------:R-:W1:Y:S01]  /*2650*/  LDC.64 R2, c[0x0][0x228] ;  /* 0x00008a00ff027b82 */ /* 0x000e620000000a00 */
[----:B------:R-:W-:Y:S02]  /*2660*/  IMAD.U32 R4, R4, 0x10000, RZ ;  /* 0x0001000004047824 */ /* 0x000fe400078e00ff */
[--C-:B----4-:R-:W-:Y:S01]  /*2670*/  FADD R25, R25, R0.reuse ;  /* 0x0000000019197221 */ /* 0x110fe20000000000 */
[----:B---3--:R-:W-:Y:S01]  /*2680*/  PRMT R0, R8, 0x7632, R0 ;  /* 0x0000763208007816 */ /* 0x008fe20000000000 */
[----:B------:R-:W-:Y:S02]  /*2690*/  IMAD.U32 R19, R6, 0x10000, RZ ;  /* 0x0001000006137824 */ /* 0x000fe400078e00ff */
[--C-:B------:R-:W-:Y:S01]  /*26a0*/  FADD R27, R27, R4.reuse ;  /* 0x000000041b1b7221 */ /* 0x100fe20000000000 */
[----:B------:R-:W-:Y:S01]  /*26b0*/  PRMT R4, R9, 0x7632, R4 ;  /* 0x0000763209047816 */ /* 0x000fe20000000004 */
[----:B------:R-:W-:-:S02]  /*26c0*/  IMAD.U32 R16, R16, 0x10000, RZ ;  /* 0x0001000010107824 */ /* 0x000fc400078e00ff */
[----:B------:R-:W-:Y:S01]  /*26d0*/  FADD R26, R26, R7 ;  /* 0x000000071a1a7221 */ /* 0x000fe20000000000 */
[----:B------:R-:W-:Y:S01]  /*26e0*/  IMAD.U32 R5, R8, 0x10000, RZ ;  /* 0x0001000008057824 */ /* 0x000fe200078e00ff */
[----:B------:R-:W-:Y:S01]  /*26f0*/  PRMT R8, R10, 0x7632, R8 ;  /* 0x000076320a087816 */ /* 0x000fe20000000008 */
[----:B------:R-:W-:Y:S01]  /*2700*/  IMAD.U32 R7, R9, 0x10000, RZ ;  /* 0x0001000009077824 */ /* 0x000fe200078e00ff */
[----:B------:R-:W-:Y:S01]  /*2710*/  PRMT R9, R11, 0x7632, R9 ;  /* 0x000076320b097816 */ /* 0x000fe20000000009 */
[----:B------:R-:W-:Y:S02]  /*2720*/  IMAD.U32 R0, R0, 0x10000, RZ ;  /* 0x0001000000007824 */ /* 0x000fe400078e00ff */
[----:B------:R-:W-:Y:S01]  /*2730*/  FADD R28, R28, R17 ;  /* 0x000000111c1c7221 */ /* 0x000fe20000000000 */
[----:B------:R-:W-:Y:S01]  /*2740*/  FADD R29, R29, R16 ;  /* 0x000000101d1d7221 */ /* 0x000fe20000000000 */
[----:B------:R-:W-:Y:S01]  /*2750*/  FADD R6, R24, R19 ;  /* 0x0000001318067221 */ /* 0x000fe20000000000 */
[----:B------:R-:W-:-:S02]  /*2760*/  IMAD.U32 R4, R4, 0x10000, RZ ;  /* 0x0001000004047824 */ /* 0x000fc400078e00ff */
[----:B-----5:R-:W-:Y:S01]  /*2770*/  FADD R21, R21, R0 ;  /* 0x0000000015157221 */ /* 0x020fe20000000000 */
[----:B------:R-:W-:Y:S02]  /*2780*/  IMAD.U32 R17, R10, 0x10000, RZ ;  /* 0x000100000a117824 */ /* 0x000fe400078e00ff */
[----:B------:R-:W-:Y:S01]  /*2790*/  FADD R20, R20, R5 ;  /* 0x0000000514147221 */ /* 0x000fe20000000000 */
[----:B------:R-:W-:Y:S02]  /*27a0*/  IMAD.U32 R11, R11, 0x10000, RZ ;  /* 0x000100000b0b7824 */ /* 0x000fe400078e00ff */
[----:B------:R-:W-:Y:S01]  /*27b0*/  FADD R22, R22, R7 ;  /* 0x0000000716167221 */ /* 0x000fe20000000000 */
[----:B------:R-:W-:Y:S01]  /*27c0*/  FADD R23, R23, R4 ;  /* 0x0000000417177221 */ /* 0x000fe20000000000 */
[----:B------:R-:W-:Y:S01]  /*27d0*/  IMAD.U32 R0, R8, 0x10000, RZ ;  /* 0x0001000008007824 */ /* 0x000fe200078e00ff */
[----:B------:R-:W-:Y:S01]  /*27e0*/  F2FP.BF16.F32.PACK_AB R4, R29, R28 ;  /* 0x0000001c1d04723e */ /* 0x000fe200000010ff */
[----:B------:R-:W-:Y:S01]  /*27f0*/  IMAD.U32 R10, R9, 0x10000, RZ ;  /* 0x00010000090a7824 */ /* 0x000fe200078e00ff */
[----:B------:R-:W-:Y:S01]  /*2800*/  F2FP.BF16.F32.PACK_AB R5, R31, R30 ;  /* 0x0000001e1f05723e */ /* 0x000fe200000010ff */
[----:B-1----:R-:W-:Y:S01]  /*2810*/  IMAD.WIDE R8, R33, 0x2, R2 ;  /* 0x0000000221087825 */ /* 0x002fe200078e0202 */
[----:B------:R-:W-:-:S03]  /*2820*/  F2FP.BF16.F32.PACK_AB R6, R25, R6 ;  /* 0x000000061906723e */ /* 0x000fc600000010ff */
[----:B------:R-:W-:Y:S01]  /*2830*/  FADD R12, R12, R17 ;  /* 0x000000110c0c7221 */ /* 0x000fe20000000000 */
[----:B------:R-:W-:Y:S01]  /*2840*/  F2FP.BF16.F32.PACK_AB R7, R27, R26 ;  /* 0x0000001a1b07723e */ /* 0x000fe200000010ff */
[----:B------:R-:W-:Y:S01]  /*2850*/  FADD R11, R14, R11 ;  /* 0x0000000b0e0b7221 */ /* 0x000fe20000000000 */
[----:B------:R-:W-:Y:S01]  /*2860*/  FADD R13, R13, R0 ;  /* 0x000000000d0d7221 */ /* 0x000fe20000000000 */
[----:B------:R-:W-:Y:S01]  /*2870*/  FADD R10, R15, R10 ;  /* 0x0000000a0f0a7221 */ /* 0x000fe20000000000 */
[----:B------:R-:W-:Y:S01]  /*2880*/  VIADD R17, R33, 0x18000 ;  /* 0x0001800021117836 */ /* 0x000fe20000000000 */
[----:B------:R1:W-:Y:S01]  /*2890*/  @P1 STG.E.128 desc[UR14][R8.64], R4 ;  /* 0x0000000408001986 */ /* 0x0003e2000c101d0e */
[----:B------:R-:W-:Y:S02]  /*28a0*/  F2FP.BF16.F32.PACK_AB R20, R21, R20 ;  /* 0x000000141514723e */ /* 0x000fe400000010ff */
[----:B------:R-:W-:Y:S01]  /*28b0*/  F2FP.BF16.F32.PACK_AB R21, R23, R22 ;  /* 0x000000161715723e */ /* 0x000fe200000010ff */
[----:B------:R-:W-:Y:S01]  /*28c0*/  IMAD.WIDE R2, R17, 0x2, R2 ;  /* 0x0000000211027825 */ /* 0x000fe200078e0202 */
[----:B------:R-:W-:-:S02]  /*28d0*/  F2FP.BF16.F32.PACK_AB R22, R13, R12 ;  /* 0x0000000c0d16723e */ /* 0x000fc400000010ff */
[----:B------:R-:W-:Y:S01]  /*28e0*/  F2FP.BF16.F32.PACK_AB R23, R10, R11 ;  /* 0x0000000b0a17723e */ /* 0x000fe200000010ff */
[----:B------:R-:W-:Y:S06]  /*28f0*/  @!P0 EXIT ;  /* 0x000000000000894d */ /* 0x000fec0003800000 */
[----:B------:R-:W-:Y:S01]  /*2900*/  STG.E.128 desc[UR14][R2.64], R20 ;  /* 0x0000001402007986 */ /* 0x000fe2000c101d0e */
[----:B------:R-:W-:Y:S05]  /*2910*/  EXIT ;  /* 0x000000000000794d */ /* 0x000fea0003800000 */
.L_x_1:
[----:B------:R-:W-:-:S00]  /*2920*/  BRA `(.L_x_1) ;  /* 0xfffffffc00fc7947 */ /* 0x000fc0000383ffff */
[----:B------:R-:W-:-:S00]  /*2930*/  NOP ;  /* 0x0000000000007918 */ /* 0x000fc00000000000 */
        /* <DEDUP_REMOVED lines=12> */
.L_x_2:


//--------------------- .nv.shared.triton_mm      --------------------------
	.section	.nv.shared.triton_mm,"aw",@nobits
	.sectionflags	@""
	.align	16
	.zero		1024


//--------------------- .nv.constant0.triton_mm   --------------------------
	.section	.nv.constant0.triton_mm,"a",@progbits
	.sectionflags	@""
	.align	4
.nv.constant0.triton_mm:
	.zero		564
